//
// Generated by NVIDIA NVVM Compiler
//
// Compiler Build ID: CL-36424714
// Cuda compilation tools, release 13.0, V13.0.88
// Based on NVVM 20.0.0
//

.version 9.0
.target sm_100
.address_size 64

	// .globl	_Z17oneThreadPerEntryPxS_ii
.const .align 4 .b8 p_constant[40004];
// _ZZ17oneThreadPerEntryPxS_iiE9dp_shared has been demoted

.visible .entry _Z17oneThreadPerEntryPxS_ii(
	.param .u64 .ptr .align 1 _Z17oneThreadPerEntryPxS_ii_param_0,
	.param .u64 .ptr .align 1 _Z17oneThreadPerEntryPxS_ii_param_1,
	.param .u32 _Z17oneThreadPerEntryPxS_ii_param_2,
	.param .u32 _Z17oneThreadPerEntryPxS_ii_param_3
)
{
	.reg .pred 	%p<72>;
	.reg .b32 	%r<203>;
	.reg .b64 	%rd<218>;
	// demoted variable
	.shared .align 8 .b8 _ZZ17oneThreadPerEntryPxS_iiE9dp_shared[32768];
	ld.param.u64 	%rd89, [_Z17oneThreadPerEntryPxS_ii_param_0];
	ld.param.u64 	%rd88, [_Z17oneThreadPerEntryPxS_ii_param_1];
	ld.param.u32 	%r59, [_Z17oneThreadPerEntryPxS_ii_param_2];
	ld.param.u32 	%r60, [_Z17oneThreadPerEntryPxS_ii_param_3];
	cvta.to.global.u64 	%rd1, %rd89;
	mov.u32 	%r61, %ctaid.x;
	mov.u32 	%r1, %ntid.x;
	mul.lo.s32 	%r2, %r61, %r1;
	mov.u32 	%r3, %tid.x;
	add.s32 	%r4, %r2, %r3;
	add.s32 	%r5, %r59, %r4;
	add.s32 	%r6, %r5, -1;
	setp.ge.s32 	%p1, %r4, %r60;
	setp.gt.s32 	%p2, %r5, %r60;
	or.pred  	%p3, %p1, %p2;
	@%p3 bra 	$L__BB0_61;
	mad.lo.s32 	%r7, %r60, %r60, %r60;
	add.s32 	%r8, %r59, -1;
	mul.lo.s32 	%r9, %r8, %r60;
	add.s32 	%r62, %r4, %r9;
	add.s32 	%r10, %r62, 1;
	setp.lt.s32 	%p4, %r10, 0;
	setp.ge.s32 	%p5, %r10, %r7;
	mov.b64 	%rd188, 2000000000000000000;
	or.pred  	%p6, %p4, %p5;
	@%p6 bra 	$L__BB0_3;
	mul.wide.u32 	%rd91, %r10, 8;
	add.s64 	%rd92, %rd1, %rd91;
	ld.global.u64 	%rd188, [%rd92];
$L__BB0_3:
	shl.b32 	%r63, %r3, 3;
	mov.u32 	%r64, _ZZ17oneThreadPerEntryPxS_iiE9dp_shared;
	add.s32 	%r11, %r64, %r63;
	st.shared.u64 	[%r11], %rd188;
	sub.s32 	%r12, %r9, %r60;
	add.s32 	%r65, %r4, %r12;
	add.s32 	%r13, %r65, 2;
	setp.lt.s32 	%p7, %r13, 0;
	setp.ge.s32 	%p8, %r13, %r7;
	mov.b64 	%rd189, 2000000000000000000;
	or.pred  	%p9, %p7, %p8;
	@%p9 bra 	$L__BB0_5;
	mul.wide.u32 	%rd94, %r13, 8;
	add.s64 	%rd95, %rd1, %rd94;
	ld.global.u64 	%rd189, [%rd95];
$L__BB0_5:
	shl.b32 	%r14, %r1, 3;
	add.s32 	%r15, %r11, %r14;
	st.shared.u64 	[%r15], %rd189;
	sub.s32 	%r16, %r12, %r60;
	add.s32 	%r66, %r4, %r16;
	add.s32 	%r17, %r66, 3;
	setp.lt.s32 	%p10, %r17, 0;
	setp.ge.s32 	%p11, %r17, %r7;
	mov.b64 	%rd190, 2000000000000000000;
	or.pred  	%p12, %p10, %p11;
	@%p12 bra 	$L__BB0_7;
	mul.wide.u32 	%rd97, %r17, 8;
	add.s64 	%rd98, %rd1, %rd97;
	ld.global.u64 	%rd190, [%rd98];
$L__BB0_7:
	add.s32 	%r18, %r15, %r14;
	st.shared.u64 	[%r18], %rd190;
	sub.s32 	%r19, %r16, %r60;
	add.s32 	%r67, %r4, %r19;
	add.s32 	%r20, %r67, 4;
	setp.lt.s32 	%p13, %r20, 0;
	setp.ge.s32 	%p14, %r20, %r7;
	mov.b64 	%rd191, 2000000000000000000;
	or.pred  	%p15, %p13, %p14;
	@%p15 bra 	$L__BB0_9;
	mul.wide.u32 	%rd100, %r20, 8;
	add.s64 	%rd101, %rd1, %rd100;
	ld.global.u64 	%rd191, [%rd101];
$L__BB0_9:
	add.s32 	%r68, %r18, %r14;
	st.shared.u64 	[%r68], %rd191;
	bar.sync 	0;
	shl.b32 	%r69, %r60, 2;
	add.s32 	%r70, %r19, %r69;
	add.s32 	%r21, %r70, %r4;
	mul.wide.s32 	%rd103, %r21, 8;
	add.s64 	%rd10, %rd1, %rd103;
	ld.global.u64 	%rd216, [%rd10];
	setp.ge.s32 	%p16, %r4, %r6;
	mov.b64 	%rd217, -1;
	@%p16 bra 	$L__BB0_60;
	mul.wide.s32 	%rd106, %r5, 4;
	mov.u64 	%rd107, p_constant;
	add.s64 	%rd108, %rd107, %rd106;
	ld.const.u32 	%r71, [%rd108];
	mul.wide.s32 	%rd109, %r4, 4;
	add.s64 	%rd12, %rd107, %rd109;
	ld.const.u32 	%r72, [%rd12];
	sub.s32 	%r22, %r59, %r6;
	add.s32 	%r23, %r2, -1;
	mul.wide.s32 	%rd13, %r71, %r72;
	and.b32  	%r24, %r8, 3;
	add.s32 	%r73, %r59, -2;
	setp.lt.u32 	%p17, %r73, 3;
	mov.b64 	%rd217, -1;
	mov.u32 	%r201, %r4;
	@%p17 bra 	$L__BB0_37;
	mov.b64 	%rd217, -1;
	mov.u32 	%r201, %r4;
$L__BB0_12:
	.pragma "nounroll";
	sub.s32 	%r26, %r201, %r4;
	mad.lo.s32 	%r74, %r60, %r26, %r60;
	add.s32 	%r27, %r74, %r4;
	add.s32 	%r28, %r201, 1;
	sub.s32 	%r75, %r59, %r201;
	add.s32 	%r29, %r75, %r4;
	add.s32 	%r30, %r201, %r22;
	add.s32 	%r31, %r29, %r23;
	add.s32 	%r32, %r30, %r2;
	setp.gt.s32 	%p18, %r29, 5;
	setp.gt.s32 	%p19, %r31, %r4;
	or.pred  	%p20, %p18, %p19;
	@%p20 bra 	$L__BB0_14;
	add.s32 	%r76, %r29, -2;
	sub.s32 	%r77, %r3, %r29;
	mad.lo.s32 	%r78, %r76, %r1, %r77;
	shl.b32 	%r79, %r78, 3;
	mov.u32 	%r80, _ZZ17oneThreadPerEntryPxS_iiE9dp_shared;
	add.s32 	%r81, %r80, %r79;
	ld.shared.u64 	%rd194, [%r81+8];
	bra.uni 	$L__BB0_15;
$L__BB0_14:
	mul.wide.s32 	%rd111, %r27, 8;
	add.s64 	%rd112, %rd1, %rd111;
	ld.global.u64 	%rd194, [%rd112];
$L__BB0_15:
	setp.gt.s32 	%p21, %r30, 4;
	setp.gt.s32 	%p22, %r32, %r28;
	or.pred  	%p23, %p21, %p22;
	@%p23 bra 	$L__BB0_17;
	add.s32 	%r84, %r30, -1;
	mul.lo.s32 	%r85, %r84, %r1;
	add.s32 	%r86, %r23, %r22;
	sub.s32 	%r87, %r85, %r86;
	shl.b32 	%r88, %r87, 3;
	mov.u32 	%r89, _ZZ17oneThreadPerEntryPxS_iiE9dp_shared;
	add.s32 	%r90, %r88, %r89;
	ld.shared.u64 	%rd195, [%r90];
	bra.uni 	$L__BB0_18;
$L__BB0_17:
	sub.s32 	%r82, %r6, %r201;
	mul.lo.s32 	%r83, %r82, %r60;
	cvt.s64.s32 	%rd113, %r83;
	cvt.s64.s32 	%rd114, %r201;
	add.s64 	%rd115, %rd113, %rd114;
	shl.b64 	%rd116, %rd115, 3;
	add.s64 	%rd117, %rd1, %rd116;
	ld.global.u64 	%rd195, [%rd117+8];
$L__BB0_18:
	add.s64 	%rd118, %rd195, %rd194;
	mul.wide.s32 	%rd119, %r26, 4;
	add.s64 	%rd22, %rd12, %rd119;
	ld.const.s32 	%rd120, [%rd22+4];
	mad.lo.s64 	%rd121, %rd13, %rd120, %rd118;
	setp.lt.s64 	%p24, %rd121, %rd216;
	cvt.s64.s32 	%rd23, %r201;
	selp.b64 	%rd24, %rd23, %rd217, %p24;
	min.s64 	%rd25, %rd216, %rd121;
	add.s32 	%r33, %r27, %r60;
	sub.s32 	%r34, %r6, %r28;
	add.s32 	%r35, %r201, 2;
	add.s32 	%r91, %r29, -1;
	add.s32 	%r36, %r30, 1;
	add.s32 	%r92, %r31, -1;
	setp.lt.s32 	%p25, %r91, 6;
	setp.le.s32 	%p26, %r92, %r4;
	and.pred  	%p27, %p25, %p26;
	@%p27 bra 	$L__BB0_20;
	mul.wide.s32 	%rd122, %r33, 8;
	add.s64 	%rd123, %rd1, %rd122;
	ld.global.u64 	%rd196, [%rd123];
	bra.uni 	$L__BB0_21;
$L__BB0_20:
	add.s32 	%r93, %r29, -3;
	sub.s32 	%r94, %r3, %r29;
	mad.lo.s32 	%r95, %r93, %r1, %r94;
	shl.b32 	%r96, %r95, 3;
	mov.u32 	%r97, _ZZ17oneThreadPerEntryPxS_iiE9dp_shared;
	add.s32 	%r98, %r96, %r97;
	ld.shared.u64 	%rd196, [%r98+16];
$L__BB0_21:
	setp.lt.s32 	%p28, %r36, 5;
	add.s32 	%r99, %r32, 1;
	setp.le.s32 	%p29, %r99, %r35;
	and.pred  	%p30, %p28, %p29;
	@%p30 bra 	$L__BB0_23;
	mul.lo.s32 	%r100, %r34, %r60;
	cvt.s64.s32 	%rd124, %r100;
	add.s64 	%rd125, %rd124, %rd23;
	shl.b64 	%rd126, %rd125, 3;
	add.s64 	%rd127, %rd1, %rd126;
	ld.global.u64 	%rd197, [%rd127+16];
	bra.uni 	$L__BB0_24;
$L__BB0_23:
	mul.lo.s32 	%r101, %r30, %r1;
	add.s32 	%r102, %r23, %r22;
	sub.s32 	%r103, %r101, %r102;
	shl.b32 	%r104, %r103, 3;
	mov.u32 	%r105, _ZZ17oneThreadPerEntryPxS_iiE9dp_shared;
	add.s32 	%r106, %r104, %r105;
	ld.shared.u64 	%rd197, [%r106];
$L__BB0_24:
	add.s64 	%rd128, %rd197, %rd196;
	ld.const.s32 	%rd129, [%rd22+8];
	mad.lo.s64 	%rd130, %rd13, %rd129, %rd128;
	setp.lt.s64 	%p31, %rd130, %rd25;
	add.s32 	%r107, %r201, 1;
	cvt.s64.s32 	%rd131, %r107;
	selp.b64 	%rd32, %rd131, %rd24, %p31;
	min.s64 	%rd33, %rd25, %rd130;
	add.s32 	%r37, %r33, %r60;
	sub.s32 	%r38, %r6, %r35;
	add.s32 	%r39, %r201, 3;
	add.s32 	%r108, %r29, -2;
	add.s32 	%r40, %r30, 2;
	add.s32 	%r109, %r31, -2;
	setp.lt.s32 	%p32, %r108, 6;
	setp.le.s32 	%p33, %r109, %r4;
	and.pred  	%p34, %p32, %p33;
	@%p34 bra 	$L__BB0_26;
	mul.wide.s32 	%rd132, %r37, 8;
	add.s64 	%rd133, %rd1, %rd132;
	ld.global.u64 	%rd198, [%rd133];
	bra.uni 	$L__BB0_27;
$L__BB0_26:
	add.s32 	%r110, %r29, -4;
	sub.s32 	%r111, %r3, %r29;
	mad.lo.s32 	%r112, %r110, %r1, %r111;
	shl.b32 	%r113, %r112, 3;
	mov.u32 	%r114, _ZZ17oneThreadPerEntryPxS_iiE9dp_shared;
	add.s32 	%r115, %r113, %r114;
	ld.shared.u64 	%rd198, [%r115+24];
$L__BB0_27:
	setp.lt.s32 	%p35, %r40, 5;
	add.s32 	%r116, %r32, 2;
	setp.le.s32 	%p36, %r116, %r39;
	and.pred  	%p37, %p35, %p36;
	@%p37 bra 	$L__BB0_29;
	mul.lo.s32 	%r117, %r38, %r60;
	cvt.s64.s32 	%rd134, %r117;
	add.s64 	%rd135, %rd134, %rd23;
	shl.b64 	%rd136, %rd135, 3;
	add.s64 	%rd137, %rd1, %rd136;
	ld.global.u64 	%rd199, [%rd137+24];
	bra.uni 	$L__BB0_30;
$L__BB0_29:
	mul.lo.s32 	%r118, %r36, %r1;
	add.s32 	%r119, %r23, %r22;
	sub.s32 	%r120, %r118, %r119;
	shl.b32 	%r121, %r120, 3;
	mov.u32 	%r122, _ZZ17oneThreadPerEntryPxS_iiE9dp_shared;
	add.s32 	%r123, %r121, %r122;
	ld.shared.u64 	%rd199, [%r123];
$L__BB0_30:
	add.s64 	%rd138, %rd199, %rd198;
	cvt.s64.s32 	%rd40, %r39;
	ld.const.s32 	%rd139, [%rd22+12];
	mad.lo.s64 	%rd140, %rd13, %rd139, %rd138;
	setp.lt.s64 	%p38, %rd140, %rd33;
	add.s32 	%r124, %r201, 2;
	cvt.s64.s32 	%rd141, %r124;
	selp.b64 	%rd41, %rd141, %rd32, %p38;
	min.s64 	%rd42, %rd33, %rd140;
	sub.s32 	%r41, %r6, %r39;
	add.s32 	%r201, %r201, 4;
	add.s32 	%r125, %r29, -3;
	add.s32 	%r126, %r31, -3;
	setp.lt.s32 	%p39, %r125, 6;
	setp.le.s32 	%p40, %r126, %r4;
	and.pred  	%p41, %p39, %p40;
	@%p41 bra 	$L__BB0_32;
	add.s32 	%r127, %r37, %r60;
	mul.wide.s32 	%rd142, %r127, 8;
	add.s64 	%rd143, %rd1, %rd142;
	ld.global.u64 	%rd200, [%rd143];
	bra.uni 	$L__BB0_33;
$L__BB0_32:
	add.s32 	%r128, %r29, -5;
	sub.s32 	%r129, %r3, %r29;
	mad.lo.s32 	%r130, %r128, %r1, %r129;
	shl.b32 	%r131, %r130, 3;
	mov.u32 	%r132, _ZZ17oneThreadPerEntryPxS_iiE9dp_shared;
	add.s32 	%r133, %r131, %r132;
	ld.shared.u64 	%rd200, [%r133+32];
$L__BB0_33:
	add.s32 	%r134, %r30, 3;
	setp.lt.s32 	%p42, %r134, 5;
	add.s32 	%r135, %r32, 3;
	setp.le.s32 	%p43, %r135, %r201;
	and.pred  	%p44, %p42, %p43;
	@%p44 bra 	$L__BB0_35;
	mul.lo.s32 	%r136, %r41, %r60;
	cvt.s64.s32 	%rd144, %r136;
	add.s64 	%rd145, %rd144, %rd23;
	shl.b64 	%rd146, %rd145, 3;
	add.s64 	%rd147, %rd1, %rd146;
	ld.global.u64 	%rd201, [%rd147+32];
	bra.uni 	$L__BB0_36;
$L__BB0_35:
	mul.lo.s32 	%r137, %r40, %r1;
	add.s32 	%r138, %r23, %r22;
	sub.s32 	%r139, %r137, %r138;
	shl.b32 	%r140, %r139, 3;
	mov.u32 	%r141, _ZZ17oneThreadPerEntryPxS_iiE9dp_shared;
	add.s32 	%r142, %r140, %r141;
	ld.shared.u64 	%rd201, [%r142];
$L__BB0_36:
	add.s64 	%rd148, %rd201, %rd200;
	ld.const.s32 	%rd149, [%rd22+16];
	mad.lo.s64 	%rd150, %rd13, %rd149, %rd148;
	setp.lt.s64 	%p45, %rd150, %rd42;
	selp.b64 	%rd217, %rd40, %rd41, %p45;
	min.s64 	%rd216, %rd42, %rd150;
	add.s32 	%r143, %r26, 4;
	and.b32  	%r144, %r8, -4;
	setp.ne.s32 	%p46, %r143, %r144;
	@%p46 bra 	$L__BB0_12;
$L__BB0_37:
	setp.eq.s32 	%p47, %r24, 0;
	@%p47 bra 	$L__BB0_60;
	setp.eq.s32 	%p48, %r24, 1;
	@%p48 bra 	$L__BB0_52;
	sub.s32 	%r44, %r201, %r4;
	mad.lo.s32 	%r145, %r60, %r44, %r60;
	add.s32 	%r45, %r145, %r4;
	add.s32 	%r46, %r201, 1;
	sub.s32 	%r146, %r59, %r201;
	add.s32 	%r47, %r146, %r4;
	add.s32 	%r48, %r201, %r22;
	add.s32 	%r49, %r47, %r23;
	add.s32 	%r50, %r48, %r2;
	setp.lt.s32 	%p49, %r47, 6;
	setp.le.s32 	%p50, %r49, %r4;
	and.pred  	%p51, %p49, %p50;
	@%p51 bra 	$L__BB0_41;
	mul.wide.s32 	%rd152, %r45, 8;
	add.s64 	%rd153, %rd1, %rd152;
	ld.global.u64 	%rd206, [%rd153];
	bra.uni 	$L__BB0_42;
$L__BB0_41:
	add.s32 	%r147, %r47, -2;
	sub.s32 	%r148, %r3, %r47;
	mad.lo.s32 	%r149, %r147, %r1, %r148;
	shl.b32 	%r150, %r149, 3;
	mov.u32 	%r151, _ZZ17oneThreadPerEntryPxS_iiE9dp_shared;
	add.s32 	%r152, %r151, %r150;
	ld.shared.u64 	%rd206, [%r152+8];
$L__BB0_42:
	setp.lt.s32 	%p52, %r48, 5;
	setp.le.s32 	%p53, %r50, %r46;
	and.pred  	%p54, %p52, %p53;
	@%p54 bra 	$L__BB0_44;
	sub.s32 	%r153, %r6, %r201;
	mul.lo.s32 	%r154, %r153, %r60;
	cvt.s64.s32 	%rd154, %r154;
	cvt.s64.s32 	%rd155, %r201;
	add.s64 	%rd156, %rd154, %rd155;
	shl.b64 	%rd157, %rd156, 3;
	add.s64 	%rd158, %rd1, %rd157;
	ld.global.u64 	%rd207, [%rd158+8];
	bra.uni 	$L__BB0_45;
$L__BB0_44:
	add.s32 	%r155, %r48, -1;
	mul.lo.s32 	%r156, %r155, %r1;
	add.s32 	%r157, %r23, %r22;
	sub.s32 	%r158, %r156, %r157;
	shl.b32 	%r159, %r158, 3;
	mov.u32 	%r160, _ZZ17oneThreadPerEntryPxS_iiE9dp_shared;
	add.s32 	%r161, %r159, %r160;
	ld.shared.u64 	%rd207, [%r161];
$L__BB0_45:
	add.s64 	%rd159, %rd207, %rd206;
	cvt.s64.s32 	%rd61, %r46;
	mul.wide.s32 	%rd160, %r44, 4;
	add.s64 	%rd62, %rd12, %rd160;
	ld.const.s32 	%rd161, [%rd62+4];
	mad.lo.s64 	%rd162, %rd13, %rd161, %rd159;
	setp.lt.s64 	%p55, %rd162, %rd216;
	cvt.s64.s32 	%rd63, %r201;
	selp.b64 	%rd64, %rd63, %rd217, %p55;
	min.s64 	%rd65, %rd216, %rd162;
	sub.s32 	%r51, %r6, %r46;
	add.s32 	%r201, %r201, 2;
	add.s32 	%r162, %r47, -1;
	add.s32 	%r163, %r49, -1;
	setp.lt.s32 	%p56, %r162, 6;
	setp.le.s32 	%p57, %r163, %r4;
	and.pred  	%p58, %p56, %p57;
	@%p58 bra 	$L__BB0_47;
	add.s32 	%r164, %r45, %r60;
	mul.wide.s32 	%rd163, %r164, 8;
	add.s64 	%rd164, %rd1, %rd163;
	ld.global.u64 	%rd208, [%rd164];
	bra.uni 	$L__BB0_48;
$L__BB0_47:
	add.s32 	%r165, %r47, -3;
	sub.s32 	%r166, %r3, %r47;
	mad.lo.s32 	%r167, %r165, %r1, %r166;
	shl.b32 	%r168, %r167, 3;
	mov.u32 	%r169, _ZZ17oneThreadPerEntryPxS_iiE9dp_shared;
	add.s32 	%r170, %r168, %r169;
	ld.shared.u64 	%rd208, [%r170+16];
$L__BB0_48:
	add.s32 	%r171, %r48, 1;
	setp.lt.s32 	%p59, %r171, 5;
	add.s32 	%r172, %r50, 1;
	setp.le.s32 	%p60, %r172, %r201;
	and.pred  	%p61, %p59, %p60;
	@%p61 bra 	$L__BB0_50;
	mul.lo.s32 	%r173, %r51, %r60;
	cvt.s64.s32 	%rd165, %r173;
	add.s64 	%rd166, %rd165, %rd63;
	shl.b64 	%rd167, %rd166, 3;
	add.s64 	%rd168, %rd1, %rd167;
	ld.global.u64 	%rd209, [%rd168+16];
	bra.uni 	$L__BB0_51;
$L__BB0_50:
	mul.lo.s32 	%r174, %r48, %r1;
	add.s32 	%r175, %r23, %r22;
	sub.s32 	%r176, %r174, %r175;
	shl.b32 	%r177, %r176, 3;
	mov.u32 	%r178, _ZZ17oneThreadPerEntryPxS_iiE9dp_shared;
	add.s32 	%r179, %r177, %r178;
	ld.shared.u64 	%rd209, [%r179];
$L__BB0_51:
	add.s64 	%rd169, %rd209, %rd208;
	ld.const.s32 	%rd170, [%rd62+8];
	mad.lo.s64 	%rd171, %rd13, %rd170, %rd169;
	setp.lt.s64 	%p62, %rd171, %rd65;
	selp.b64 	%rd217, %rd61, %rd64, %p62;
	min.s64 	%rd216, %rd65, %rd171;
$L__BB0_52:
	and.b32  	%r180, %r8, 1;
	setp.eq.b32 	%p63, %r180, 1;
	not.pred 	%p64, %p63;
	@%p64 bra 	$L__BB0_60;
	sub.s32 	%r54, %r201, %r4;
	mad.lo.s32 	%r181, %r60, %r54, %r60;
	add.s32 	%r55, %r181, %r4;
	sub.s32 	%r56, %r6, %r201;
	sub.s32 	%r182, %r59, %r201;
	add.s32 	%r57, %r182, %r4;
	add.s32 	%r58, %r201, %r22;
	add.s32 	%r183, %r57, %r23;
	setp.lt.s32 	%p65, %r57, 6;
	setp.le.s32 	%p66, %r183, %r4;
	and.pred  	%p67, %p65, %p66;
	@%p67 bra 	$L__BB0_55;
	mul.wide.s32 	%rd172, %r55, 8;
	add.s64 	%rd173, %rd1, %rd172;
	ld.global.u64 	%rd214, [%rd173];
	bra.uni 	$L__BB0_56;
$L__BB0_55:
	add.s32 	%r184, %r57, -2;
	sub.s32 	%r185, %r3, %r57;
	mad.lo.s32 	%r186, %r184, %r1, %r185;
	shl.b32 	%r187, %r186, 3;
	mov.u32 	%r188, _ZZ17oneThreadPerEntryPxS_iiE9dp_shared;
	add.s32 	%r189, %r188, %r187;
	ld.shared.u64 	%rd214, [%r189+8];
$L__BB0_56:
	setp.lt.s32 	%p68, %r58, 5;
	add.s32 	%r190, %r58, %r2;
	add.s32 	%r191, %r201, 1;
	setp.le.s32 	%p69, %r190, %r191;
	and.pred  	%p70, %p68, %p69;
	@%p70 bra 	$L__BB0_58;
	mul.lo.s32 	%r192, %r56, %r60;
	cvt.s64.s32 	%rd174, %r192;
	cvt.s64.s32 	%rd175, %r201;
	add.s64 	%rd176, %rd174, %rd175;
	shl.b64 	%rd177, %rd176, 3;
	add.s64 	%rd178, %rd1, %rd177;
	ld.global.u64 	%rd215, [%rd178+8];
	bra.uni 	$L__BB0_59;
$L__BB0_58:
	add.s32 	%r193, %r58, -1;
	mul.lo.s32 	%r194, %r193, %r1;
	add.s32 	%r195, %r23, %r22;
	sub.s32 	%r196, %r194, %r195;
	shl.b32 	%r197, %r196, 3;
	mov.u32 	%r198, _ZZ17oneThreadPerEntryPxS_iiE9dp_shared;
	add.s32 	%r199, %r197, %r198;
	ld.shared.u64 	%rd215, [%r199];
$L__BB0_59:
	add.s64 	%rd179, %rd215, %rd214;
	mul.wide.s32 	%rd180, %r54, 4;
	add.s64 	%rd181, %rd12, %rd180;
	ld.const.s32 	%rd182, [%rd181+4];
	mad.lo.s64 	%rd183, %rd13, %rd182, %rd179;
	setp.lt.s64 	%p71, %rd183, %rd216;
	cvt.s64.s32 	%rd184, %r201;
	selp.b64 	%rd217, %rd184, %rd217, %p71;
	min.s64 	%rd216, %rd216, %rd183;
$L__BB0_60:
	st.global.u64 	[%rd10], %rd216;
	cvta.to.global.u64 	%rd185, %rd88;
	mul.wide.s32 	%rd186, %r21, 8;
	add.s64 	%rd187, %rd185, %rd186;
	st.global.u64 	[%rd187], %rd217;
$L__BB0_61:
	ret;

}


// ===== COMPILED SASS (sm_100) =====

	.target	sm_100

	.elftype	@"ET_EXEC"


//--------------------- .note.nv.tkinfo           --------------------------
	.section	.note.nv.tkinfo,"",@"SHT_NOTE"
	.sectionflags	@"SHF_NOTE_NV_TKINFO"
	.tkinfo
        /*0018*/ 	.word	0x00000002
        /*0030*/ 	.string	""
        /*0030*/ 	.string	"ptxas"
        /*0030*/ 	.string	"Cuda compilation tools, release 13.0, V13.0.88"
        /*0030*/ 	.string	"Build cuda_13.0.r13.0/compiler.36424714_0"
        /*0030*/ 	.string	"-arch sm_100 -m 64 "



//--------------------- .note.nv.cuinfo           --------------------------
	.section	.note.nv.cuinfo,"",@"SHT_NOTE"
	.sectionflags	@"SHF_NOTE_NV_CUINFO"
        /*0018*/ 	.short	0x0002
        /*001a*/ 	.short	0x0064
        /*001c*/ 	.short	0x0082
	.zero		2


//--------------------- .nv.info                  --------------------------
	.section	.nv.info,"",@"SHT_CUDA_INFO"
	.align	4


	//----- nvinfo : EIATTR_REGCOUNT
	.align		4
        /*0000*/ 	.byte	0x04, 0x2f
        /*0002*/ 	.short	(.L_2 - .L_1)
	.align		4
.L_1:
        /*0004*/ 	.word	index@(_Z17oneThreadPerEntryPxS_ii)
        /*0008*/ 	.word	0x00000028


	//----- nvinfo : EIATTR_FRAME_SIZE
	.align		4
.L_2:
        /*000c*/ 	.byte	0x04, 0x11
        /*000e*/ 	.short	(.L_4 - .L_3)
	.align		4
.L_3:
        /*0010*/ 	.word	index@(_Z17oneThreadPerEntryPxS_ii)
        /*0014*/ 	.word	0x00000000


	//----- nvinfo : EIATTR_MIN_STACK_SIZE
	.align		4
.L_4:
        /*0018*/ 	.byte	0x04, 0x12
        /*001a*/ 	.short	(.L_6 - .L_5)
	.align		4
.L_5:
        /*001c*/ 	.word	index@(_Z17oneThreadPerEntryPxS_ii)
        /*0020*/ 	.word	0x00000000
.L_6:


//--------------------- .nv.compat                --------------------------
	.section	.nv.compat,"",@"SHT_CUDA_COMPAT_INFO"
	.align	4
        /*0000*/ 	.byte	0x02, 0x09, 0x00, 0x00, 0x02, 0x02, 0x01, 0x00, 0x02, 0x05, 0x05, 0x00, 0x03, 0x07, 0x01, 0x01
        /*0010*/ 	.byte	0x02, 0x03, 0x00, 0x00, 0x02, 0x06, 0x01, 0x00, 0x04, 0x0b, 0x08, 0x00, 0x09, 0x00, 0x00, 0x00
        /*0020*/ 	.byte	0x00, 0x00, 0x00, 0x00


//--------------------- .nv.info._Z17oneThreadPerEntryPxS_ii --------------------------
	.section	.nv.info._Z17oneThreadPerEntryPxS_ii,"",@"SHT_CUDA_INFO"
	.sectionflags	@""
	.align	4


	//----- nvinfo : EIATTR_CUDA_API_VERSION
	.align		4
        /*0000*/ 	.byte	0x04, 0x37
        /*0002*/ 	.short	(.L_8 - .L_7)
.L_7:
        /*0004*/ 	.word	0x00000082


	//----- nvinfo : EIATTR_KPARAM_INFO
	.align		4
.L_8:
        /*0008*/ 	.byte	0x04, 0x17
        /*000a*/ 	.short	(.L_10 - .L_9)
.L_9:
        /*000c*/ 	.word	0x00000000
        /*0010*/ 	.short	0x0003
        /*0012*/ 	.short	0x0014
        /*0014*/ 	.byte	0x00, 0xf0, 0x11, 0x00


	//----- nvinfo : EIATTR_KPARAM_INFO
	.align		4
.L_10:
        /*0018*/ 	.byte	0x04, 0x17
        /*001a*/ 	.short	(.L_12 - .L_11)
.L_11:
        /*001c*/ 	.word	0x00000000
        /*0020*/ 	.short	0x0002
        /*0022*/ 	.short	0x0010
        /*0024*/ 	.byte	0x00, 0xf0, 0x11, 0x00


	//----- nvinfo : EIATTR_KPARAM_INFO
	.align		4
.L_12:
        /*0028*/ 	.byte	0x04, 0x17
        /*002a*/ 	.short	(.L_14 - .L_13)
.L_13:
        /*002c*/ 	.word	0x00000000
        /*0030*/ 	.short	0x0001
        /*0032*/ 	.short	0x0008
        /*0034*/ 	.byte	0x00, 0xf5, 0x21, 0x00


	//----- nvinfo : EIATTR_KPARAM_INFO
	.align		4
.L_14:
        /*0038*/ 	.byte	0x04, 0x17
        /*003a*/ 	.short	(.L_16 - .L_15)
.L_15:
        /*003c*/ 	.word	0x00000000
        /*0040*/ 	.short	0x0000
        /*0042*/ 	.short	0x0000
        /*0044*/ 	.byte	0x00, 0xf5, 0x21, 0x00


	//----- nvinfo : EIATTR_SPARSE_MMA_MASK
	.align		4
.L_16:
        /*0048*/ 	.byte	0x03, 0x50
        /*004a*/ 	.short	0x0000


	//----- nvinfo : EIATTR_MAXREG_COUNT
	.align		4
        /*004c*/ 	.byte	0x03, 0x1b
        /*004e*/ 	.short	0x00ff


	//----- nvinfo : EIATTR_NUM_BARRIERS
	.align		4
        /*0050*/ 	.byte	0x02, 0x4c
        /*0052*/ 	.byte	0x01
	.zero		1


	//----- nvinfo : EIATTR_MERCURY_ISA_VERSION
	.align		4
        /*0054*/ 	.byte	0x03, 0x5f
        /*0056*/ 	.short	0x0101


	//----- nvinfo : EIATTR_VRC_CTA_INIT_COUNT
	.align		4
        /*0058*/ 	.byte	0x02, 0x4a
	.zero		1
	.zero		1


	//----- nvinfo : EIATTR_EXIT_INSTR_OFFSETS
	.align		4
        /*005c*/ 	.byte	0x04, 0x1c
        /*005e*/ 	.short	(.L_18 - .L_17)


	//   ....[0]....
.L_17:
        /*0060*/ 	.word	0x000000c0


	//   ....[1]....
        /*0064*/ 	.word	0x00001f20


	//----- nvinfo : EIATTR_CRS_STACK_SIZE
	.align		4
.L_18:
        /*0068*/ 	.byte	0x04, 0x1e
        /*006a*/ 	.short	(.L_20 - .L_19)
.L_19:
        /*006c*/ 	.word	0x00000000


	//----- nvinfo : EIATTR_CBANK_PARAM_SIZE
	.align		4
.L_20:
        /*0070*/ 	.byte	0x03, 0x19
        /*0072*/ 	.short	0x0018


	//----- nvinfo : EIATTR_PARAM_CBANK
	.align		4
        /*0074*/ 	.byte	0x04, 0x0a
        /*0076*/ 	.short	(.L_22 - .L_21)
	.align		4
.L_21:
        /*0078*/ 	.word	index@(.nv.constant0._Z17oneThreadPerEntryPxS_ii)
        /*007c*/ 	.short	0x0380
        /*007e*/ 	.short	0x0018


	//----- nvinfo : EIATTR_SW_WAR
	.align		4
.L_22:
        /*0080*/ 	.byte	0x04, 0x36
        /*0082*/ 	.short	(.L_24 - .L_23)
.L_23:
        /*0084*/ 	.word	0x00000008
.L_24:


//--------------------- .nv.callgraph             --------------------------
	.section	.nv.callgraph,"",@"SHT_CUDA_CALLGRAPH"
	.align	4
	.sectionentsize	8
	.align		4
        /*0000*/ 	.word	0x00000000
	.align		4
        /*0004*/ 	.word	0xffffffff
	.align		4
        /*0008*/ 	.word	0x00000000
	.align		4
        /*000c*/ 	.word	0xfffffffe
	.align		4
        /*0010*/ 	.word	0x00000000
	.align		4
        /*0014*/ 	.word	0xfffffffd
	.align		4
        /*0018*/ 	.word	0x00000000
	.align		4
        /*001c*/ 	.word	0xfffffffc


//--------------------- .nv.constant3             --------------------------
	.section	.nv.constant3,"a",@progbits
	.align	4
.nv.constant3:
	.type		p_constant,@object
	.size		p_constant,(.L_0 - p_constant)
p_constant:
	.zero		40004
.L_0:


//--------------------- .text._Z17oneThreadPerEntryPxS_ii --------------------------
	.section	.text._Z17oneThreadPerEntryPxS_ii,"ax",@progbits
	.align	128
        .global         _Z17oneThreadPerEntryPxS_ii
        .type           _Z17oneThreadPerEntryPxS_ii,@function
        .size           _Z17oneThreadPerEntryPxS_ii,(.L_x_6 - _Z17oneThreadPerEntryPxS_ii)
        .other          _Z17oneThreadPerEntryPxS_ii,@"STO_CUDA_ENTRY STV_DEFAULT"
_Z17oneThreadPerEntryPxS_ii:
.text._Z17oneThreadPerEntryPxS_ii:
[----:B------:R-:W-:Y:S01]  /*0000*/  LDC R1, c[0x0][0x37c] ;  /* 0x0000df00ff017b82 */ /* 0x000fe20000000800 */
[----:B------:R-:W0:Y:S07]  /*0010*/  S2R R0, SR_TID.X ;  /* 0x0000000000007919 */ /* 0x000e2e0000002100 */
[----:B------:R-:W1:Y:S01]  /*0020*/  S2UR UR4, SR_CTAID.X ;  /* 0x00000000000479c3 */ /* 0x000e620000002500 */
[----:B------:R-:W1:Y:S01]  /*0030*/  LDCU UR8, c[0x0][0x360] ;  /* 0x00006c00ff0877ac */ /* 0x000e620008000800 */
[----:B------:R-:W2:Y:S02]  /*0040*/  LDCU.64 UR6, c[0x0][0x390] ;  /* 0x00007200ff0677ac */ /* 0x000ea40008000a00 */
[----:B--2---:R-:W-:Y:S01]  /*0050*/  IMAD.U32 R18, RZ, RZ, UR6 ;  /* 0x00000006ff127e24 */ /* 0x004fe2000f8e00ff */
[----:B-1----:R-:W-:Y:S01]  /*0060*/  UIMAD UR4, UR4, UR8, URZ ;  /* 0x00000008040472a4 */ /* 0x002fe2000f8e02ff */
[----:B------:R-:W-:-:S05]  /*0070*/  IMAD.U32 R19, RZ, RZ, UR7 ;  /* 0x00000007ff137e24 */ /* 0x000fca000f8e00ff */
[----:B0-----:R-:W-:-:S04]  /*0080*/  VIADD R2, R0, UR4 ;  /* 0x0000000400027c36 */ /* 0x001fc80008000000 */
[----:B------:R-:W-:-:S05]  /*0090*/  IMAD.IADD R6, R2, 0x1, R18 ;  /* 0x0000000102067824 */ /* 0x000fca00078e0212 */
[----:B------:R-:W-:-:S04]  /*00a0*/  ISETP.GT.AND P0, PT, R6, R19, PT ;  /* 0x000000130600720c */ /* 0x000fc80003f04270 */
[----:B------:R-:W-:-:S13]  /*00b0*/  ISETP.GE.OR P0, PT, R2, R19, P0 ;  /* 0x000000130200720c */ /* 0x000fda0000706670 */
[----:B------:R-:W-:Y:S05]  /*00c0*/  @P0 EXIT ;  /* 0x000000000000094d */ /* 0x000fea0003800000 */
[----:B------:R-:W-:Y:S01]  /*00d0*/  R2UR UR5, R18 ;  /* 0x00000000120572ca */ /* 0x000fe200000e0000 */
[----:B------:R-:W0:Y:S01]  /*00e0*/  LDC.64 R4, c[0x0][0x380] ;  /* 0x0000e000ff047b82 */ /* 0x000e220000000a00 */
[----:B------:R-:W-:Y:S01]  /*00f0*/  IMAD R3, R19, R19, R19 ;  /* 0x0000001313037224 */ /* 0x000fe200078e0213 */
[----:B------:R-:W1:Y:S01]  /*0100*/  LDCU.64 UR10, c[0x0][0x358] ;  /* 0x00006b00ff0a77ac */ /* 0x000e620008000a00 */
[----:B------:R-:W-:Y:S02]  /*0110*/  IMAD.MOV.U32 R14, RZ, RZ, 0x4ec80000 ;  /* 0x4ec80000ff0e7424 */ /* 0x000fe400078e00ff */
[----:B------:R-:W-:Y:S02]  /*0120*/  IMAD.MOV.U32 R15, RZ, RZ, 0x1bc16d67 ;  /* 0x1bc16d67ff0f7424 */ /* 0x000fe400078e00ff */
[----:B------:R-:W-:Y:S02]  /*0130*/  IMAD.MOV.U32 R10, RZ, RZ, 0x4ec80000 ;  /* 0x4ec80000ff0a7424 */ /* 0x000fe400078e00ff */
[----:B------:R-:W-:-:S02]  /*0140*/  IMAD.MOV.U32 R11, RZ, RZ, 0x1bc16d67 ;  /* 0x1bc16d67ff0b7424 */ /* 0x000fc400078e00ff */
[----:B------:R-:W-:Y:S01]  /*0150*/  IMAD.MOV.U32 R12, RZ, RZ, 0x4ec80000 ;  /* 0x4ec80000ff0c7424 */ /* 0x000fe200078e00ff */
[----:B------:R-:W-:Y:S01]  /*0160*/  UIADD3 UR5, UPT, UPT, UR5, -0x1, URZ ;  /* 0xffffffff05057890 */ /* 0x000fe2000fffe0ff */
[----:B------:R-:W-:-:S05]  /*0170*/  IMAD.MOV.U32 R13, RZ, RZ, 0x1bc16d67 ;  /* 0x1bc16d67ff0d7424 */ /* 0x000fca00078e00ff */
[C-C-:B------:R-:W-:Y:S02]  /*0180*/  IMAD R8, R19.reuse, UR5, -R19.reuse ;  /* 0x0000000513087c24 */ /* 0x140fe4000f8e0a13 */
[----:B------:R-:W-:Y:S02]  /*0190*/  IMAD R7, R19, UR5, R2 ;  /* 0x0000000513077c24 */ /* 0x000fe4000f8e0202 */
[--C-:B------:R-:W-:Y:S01]  /*01a0*/  IMAD.IADD R9, R8, 0x1, -R19.reuse ;  /* 0x0000000108097824 */ /* 0x100fe200078e0a13 */
[C---:B------:R-:W-:Y:S01]  /*01b0*/  IADD3 R20, PT, PT, R2.reuse, 0x2, R8 ;  /* 0x0000000202147810 */ /* 0x040fe20007ffe008 */
[----:B------:R-:W-:Y:S02]  /*01c0*/  VIADD R7, R7, 0x1 ;  /* 0x0000000107077836 */ /* 0x000fe40000000000 */
[----:B------:R-:W-:Y:S02]  /*01d0*/  HFMA2 R8, -RZ, RZ, 27.125, 0 ;  /* 0x4ec80000ff087431 */ /* 0x000fe400000001ff */
[----:B------:R-:W-:Y:S01]  /*01e0*/  IMAD.IADD R26, R9, 0x1, -R19 ;  /* 0x00000001091a7824 */ /* 0x000fe200078e0a13 */
[----:B------:R-:W-:Y:S01]  /*01f0*/  IADD3 R22, PT, PT, R2, 0x3, R9 ;  /* 0x0000000302167810 */ /* 0x000fe20007ffe009 */
[----:B------:R-:W-:Y:S01]  /*0200*/  IMAD.MOV.U32 R9, RZ, RZ, 0x1bc16d67 ;  /* 0x1bc16d67ff097424 */ /* 0x000fe200078e00ff */
[----:B------:R-:W-:-:S02]  /*0210*/  ISETP.GE.AND P2, PT, R7, R3, PT ;  /* 0x000000030700720c */ /* 0x000fc40003f46270 */
[----:B------:R-:W-:Y:S02]  /*0220*/  IADD3 R24, PT, PT, R2, 0x4, R26 ;  /* 0x0000000402187810 */ /* 0x000fe40007ffe01a */
[-C--:B------:R-:W-:Y:S02]  /*0230*/  ISETP.GE.AND P3, PT, R20, R3.reuse, PT ;  /* 0x000000031400720c */ /* 0x080fe40003f66270 */
[-C--:B------:R-:W-:Y:S02]  /*0240*/  ISETP.GE.AND P0, PT, R22, R3.reuse, PT ;  /* 0x000000031600720c */ /* 0x080fe40003f06270 */
[----:B------:R-:W-:Y:S02]  /*0250*/  ISETP.GE.AND P1, PT, R24, R3, PT ;  /* 0x000000031800720c */ /* 0x000fe40003f26270 */
[----:B------:R-:W-:Y:S02]  /*0260*/  ISETP.LT.OR P2, PT, R7, RZ, P2 ;  /* 0x000000ff0700720c */ /* 0x000fe40001741670 */
[----:B------:R-:W-:-:S02]  /*0270*/  ISETP.LT.OR P3, PT, R20, RZ, P3 ;  /* 0x000000ff1400720c */ /* 0x000fc40001f61670 */
[----:B------:R-:W-:Y:S02]  /*0280*/  ISETP.LT.OR P0, PT, R22, RZ, P0 ;  /* 0x000000ff1600720c */ /* 0x000fe40000701670 */
[----:B------:R-:W-:-:S07]  /*0290*/  ISETP.LT.OR P1, PT, R24, RZ, P1 ;  /* 0x000000ff1800720c */ /* 0x000fce0000f21670 */
[----:B0-----:R-:W-:-:S04]  /*02a0*/  @!P2 IMAD.WIDE.U32 R16, R7, 0x8, R4 ;  /* 0x000000080710a825 */ /* 0x001fc800078e0004 */
[--C-:B------:R-:W-:Y:S01]  /*02b0*/  @!P3 IMAD.WIDE.U32 R20, R20, 0x8, R4.reuse ;  /* 0x000000081414b825 */ /* 0x100fe200078e0004 */
[----:B-1----:R0:W2:Y:S03]  /*02c0*/  @!P2 LDG.E.64 R14, desc[UR10][R16.64] ;  /* 0x0000000a100ea981 */ /* 0x0020a6000c1e1b00 */
[--C-:B------:R-:W-:Y:S01]  /*02d0*/  @!P0 IMAD.WIDE.U32 R22, R22, 0x8, R4.reuse ;  /* 0x0000000816168825 */ /* 0x100fe200078e0004 */
[----:B------:R-:W3:Y:S03]  /*02e0*/  @!P3 LDG.E.64 R8, desc[UR10][R20.64] ;  /* 0x0000000a1408b981 */ /* 0x000ee6000c1e1b00 */
[----:B------:R-:W-:Y:S01]  /*02f0*/  @!P1 IMAD.WIDE.U32 R24, R24, 0x8, R4 ;  /* 0x0000000818189825 */ /* 0x000fe200078e0004 */
[----:B------:R1:W4:Y:S04]  /*0300*/  @!P0 LDG.E.64 R10, desc[UR10][R22.64] ;  /* 0x0000000a160a8981 */ /* 0x000328000c1e1b00 */
[----:B------:R-:W4:Y:S01]  /*0310*/  @!P1 LDG.E.64 R12, desc[UR10][R24.64] ;  /* 0x0000000a180c9981 */ /* 0x000f22000c1e1b00 */
[----:B------:R-:W1:Y:S01]  /*0320*/  S2UR UR7, SR_CgaCtaId ;  /* 0x00000000000779c3 */ /* 0x000e620000008800 */
[----:B------:R-:W-:Y:S01]  /*0330*/  UMOV UR6, 0x400 ;  /* 0x0000040000067882 */ /* 0x000fe20000000000 */
[----:B------:R-:W-:-:S02]  /*0340*/  IMAD.U32 R28, RZ, RZ, UR8 ;  /* 0x00000008ff1c7e24 */ /* 0x000fc4000f8e00ff */
[----:B------:R-:W-:Y:S02]  /*0350*/  IMAD.U32 R30, RZ, RZ, UR8 ;  /* 0x00000008ff1e7e24 */ /* 0x000fe4000f8e00ff */
[----:B0-----:R-:W-:Y:S01]  /*0360*/  IMAD.U32 R16, RZ, RZ, UR8 ;  /* 0x00000008ff107e24 */ /* 0x001fe2000f8e00ff */
[----:B-1----:R-:W-:-:S06]  /*0370*/  ULEA UR6, UR7, UR6, 0x18 ;  /* 0x0000000607067291 */ /* 0x002fcc000f8ec0ff */
[----:B------:R-:W-:-:S05]  /*0380*/  LEA R27, R0, UR6, 0x3 ;  /* 0x00000006001b7c11 */ /* 0x000fca000f8e18ff */
[----:B------:R-:W-:-:S04]  /*0390*/  IMAD R29, R28, 0x8, R27 ;  /* 0x000000081c1d7824 */ /* 0x000fc800078e021b */
[----:B------:R-:W-:-:S04]  /*03a0*/  IMAD R17, R30, 0x8, R29 ;  /* 0x000000081e117824 */ /* 0x000fc800078e021d */
[----:B------:R-:W-:Y:S01]  /*03b0*/  IMAD R23, R16, 0x8, R17 ;  /* 0x0000000810177824 */ /* 0x000fe200078e0211 */
[----:B------:R-:W-:-:S05]  /*03c0*/  LEA R3, R19, R26, 0x2 ;  /* 0x0000001a13037211 */ /* 0x000fca00078e10ff */
[----:B------:R-:W-:-:S04]  /*03d0*/  IMAD.IADD R3, R2, 0x1, R3 ;  /* 0x0000000102037824 */ /* 0x000fc800078e0203 */
[----:B------:R-:W-:Y:S01]  /*03e0*/  IMAD.WIDE R20, R3, 0x8, R4 ;  /* 0x0000000803147825 */ /* 0x000fe200078e0204 */
[----:B--2---:R0:W-:Y:S04]  /*03f0*/  STS.64 [R27], R14 ;  /* 0x0000000e1b007388 */ /* 0x0041e80000000a00 */
[----:B---3--:R0:W-:Y:S04]  /*0400*/  STS.64 [R29], R8 ;  /* 0x000000081d007388 */ /* 0x0081e80000000a00 */
[----:B----4-:R0:W-:Y:S04]  /*0410*/  STS.64 [R17], R10 ;  /* 0x0000000a11007388 */ /* 0x0101e80000000a00 */
[----:B------:R0:W-:Y:S01]  /*0420*/  STS.64 [R23], R12 ;  /* 0x0000000c17007388 */ /* 0x0001e20000000a00 */
[----:B------:R-:W-:Y:S06]  /*0430*/  BAR.SYNC.DEFER_BLOCKING 0x0 ;  /* 0x0000000000007b1d */ /* 0x000fec0000010000 */
[----:B------:R-:W5:Y:S01]  /*0440*/  LDG.E.64 R20, desc[UR10][R20.64] ;  /* 0x0000000a14147981 */ /* 0x000f62000c1e1b00 */
[----:B------:R-:W-:-:S05]  /*0450*/  VIADD R5, R6, 0xffffffff ;  /* 0xffffffff06057836 */ /* 0x000fca0000000000 */
[----:B------:R-:W-:Y:S01]  /*0460*/  ISETP.GE.AND P0, PT, R2, R5, PT ;  /* 0x000000050200720c */ /* 0x000fe20003f06270 */
[----:B------:R-:W-:Y:S01]  /*0470*/  BSSY.RECONVERGENT B0, `(.L_x_0) ;  /* 0x00001a3000007945 */ /* 0x000fe20003800200 */
[----:B------:R-:W-:Y:S02]  /*0480*/  IMAD.MOV.U32 R28, RZ, RZ, -0x1 ;  /* 0xffffffffff1c7424 */ /* 0x000fe400078e00ff */
[----:B------:R-:W-:-:S09]  /*0490*/  IMAD.MOV.U32 R7, RZ, RZ, -0x1 ;  /* 0xffffffffff077424 */ /* 0x000fd200078e00ff */
[----:B0-----:R-:W-:Y:S05]  /*04a0*/  @P0 BRA `(.L_x_1) ;  /* 0x00000018007c0947 */ /* 0x001fea0003800000 */
[----:B------:R-:W-:Y:S01]  /*04b0*/  IMAD.SHL.U32 R8, R6, 0x4, RZ ;  /* 0x0000000406087824 */ /* 0x000fe200078e00ff */
[----:B------:R-:W-:Y:S01]  /*04c0*/  SHF.L.U32 R4, R2, 0x2, RZ ;  /* 0x0000000202047819 */ /* 0x000fe200000006ff */
[----:B------:R-:W-:Y:S02]  /*04d0*/  VIADD R6, R18, 0xfffffffe ;  /* 0xfffffffe12067836 */ /* 0x000fe40000000000 */
[----:B------:R-:W-:Y:S01]  /*04e0*/  IMAD.U32 R9, RZ, RZ, UR4 ;  /* 0x00000004ff097e24 */ /* 0x000fe2000f8e00ff */
[----:B------:R-:W0:Y:S01]  /*04f0*/  LDC R17, c[0x3][R4] ;  /* 0x00c0000004117b82 */ /* 0x000e220000000800 */
[----:B------:R-:W-:Y:S01]  /*0500*/  IMAD.MOV.U32 R28, RZ, RZ, -0x1 ;  /* 0xffffffffff1c7424 */ /* 0x000fe200078e00ff */
[----:B------:R-:W-:Y:S01]  /*0510*/  ISETP.GE.U32.AND P0, PT, R6, 0x3, PT ;  /* 0x000000030600780c */ /* 0x000fe20003f06070 */
[----:B------:R-:W-:Y:S02]  /*0520*/  IMAD.IADD R6, R18, 0x1, -R5 ;  /* 0x0000000112067824 */ /* 0x000fe400078e0a05 */
[----:B------:R-:W-:-:S02]  /*0530*/  IMAD.MOV.U32 R7, RZ, RZ, -0x1 ;  /* 0xffffffffff077424 */ /* 0x000fc400078e00ff */
[----:B------:R-:W-:Y:S01]  /*0540*/  IMAD.MOV.U32 R25, RZ, RZ, R2 ;  /* 0x000000ffff197224 */ /* 0x000fe200078e0002 */
[----:B------:R-:W0:Y:S01]  /*0550*/  LDC R8, c[0x3][R8] ;  /* 0x00c0000008087b82 */ /* 0x000e220000000800 */
[----:B------:R-:W-:Y:S02]  /*0560*/  VIADD R9, R9, 0xffffffff ;  /* 0xffffffff09097836 */ /* 0x000fe40000000000 */
[----:B0-----:R-:W-:-:S04]  /*0570*/  IMAD.WIDE R16, R8, R17, RZ ;  /* 0x0000001108107225 */ /* 0x001fc800078e02ff */
[----:B------:R-:W-:Y:S05]  /*0580*/  @!P0 BRA `(.L_x_2) ;  /* 0x0000000c00848947 */ /* 0x000fea0003800000 */
[----:B------:R-:W0:Y:S01]  /*0590*/  LDC.64 R18, c[0x0][0x390] ;  /* 0x0000e400ff127b82 */ /* 0x000e220000000a00 */
[----:B------:R-:W-:Y:S01]  /*05a0*/  BSSY.RECONVERGENT B1, `(.L_x_2) ;  /* 0x00000df000017945 */ /* 0x000fe20003800200 */
[----:B------:R-:W-:Y:S01]  /*05b0*/  IMAD.MOV.U32 R28, RZ, RZ, -0x1 ;  /* 0xffffffffff1c7424 */ /* 0x000fe200078e00ff */
[----:B------:R-:W-:Y:S01]  /*05c0*/  MOV R7, 0xffffffff ;  /* 0xffffffff00077802 */ /* 0x000fe20000000f00 */
[----:B------:R-:W-:-:S07]  /*05d0*/  IMAD.MOV.U32 R25, RZ, RZ, R2 ;  /* 0x000000ffff197224 */ /* 0x000fce00078e0002 */
.L_x_3:
[--C-:B0-----:R-:W-:Y:S01]  /*05e0*/  IADD3 R11, PT, PT, R2, R18, -R25.reuse ;  /* 0x00000012020b7210 */ /* 0x101fe20007ffe819 */
[----:B------:R-:W-:Y:S02]  /*05f0*/  IMAD.IADD R8, R6, 0x1, R25 ;  /* 0x0000000106087824 */ /* 0x000fe400078e0219 */
[----:B------:R-:W-:Y:S02]  /*0600*/  VIADD R10, R25, 0x1 ;  /* 0x00000001190a7836 */ /* 0x000fe40000000000 */
[----:B------:R-:W-:Y:S02]  /*0610*/  IMAD.IADD R13, R9, 0x1, R11 ;  /* 0x00000001090d7824 */ /* 0x000fe400078e020b */
[----:B------:R-:W-:Y:S02]  /*0620*/  VIADD R15, R8, UR4 ;  /* 0x00000004080f7c36 */ /* 0x000fe40008000000 */
[----:B------:R-:W-:Y:S01]  /*0630*/  VIADD R12, R11, 0xfffffffe ;  /* 0xfffffffe0b0c7836 */ /* 0x000fe20000000000 */
[----:B------:R-:W-:-:S02]  /*0640*/  ISETP.GT.AND P0, PT, R13, R2, PT ;  /* 0x000000020d00720c */ /* 0x000fc40003f04270 */
[----:B------:R-:W-:Y:S02]  /*0650*/  ISETP.GT.AND P1, PT, R15, R10, PT ;  /* 0x0000000a0f00720c */ /* 0x000fe40003f24270 */
[----:B------:R-:W-:Y:S02]  /*0660*/  ISETP.GT.OR P0, PT, R11, 0x5, P0 ;  /* 0x000000050b00780c */ /* 0x000fe40000704670 */
[----:B------:R-:W-:-:S11]  /*0670*/  ISETP.GT.OR P1, PT, R8, 0x4, P1 ;  /* 0x000000040800780c */ /* 0x000fd60000f24670 */
[----:B------:R-:W0:Y:S01]  /*0680*/  @!P0 S2R R29, SR_CgaCtaId ;  /* 0x00000000001d8919 */ /* 0x000e220000008800 */
[----:B------:R-:W-:Y:S01]  /*0690*/  @!P0 MOV R22, 0x400 ;  /* 0x0000040000168802 */ /* 0x000fe20000000f00 */
[----:B------:R-:W-:Y:S01]  /*06a0*/  @!P0 IMAD.IADD R23, R0, 0x1, -R11 ;  /* 0x0000000100178824 */ /* 0x000fe200078e0a0b */
[----:B------:R-:W-:Y:S01]  /*06b0*/  @!P1 IADD3 R27, PT, PT, R6, R9, RZ ;  /* 0x00000009061b9210 */ /* 0x000fe20007ffe0ff */
[----:B------:R-:W1:Y:S01]  /*06c0*/  @!P1 S2R R31, SR_CgaCtaId ;  /* 0x00000000001f9919 */ /* 0x000e620000008800 */
[----:B------:R-:W-:Y:S01]  /*06d0*/  @!P1 MOV R24, 0x400 ;  /* 0x0000040000189802 */ /* 0x000fe20000000f00 */
[----:B------:R-:W-:Y:S01]  /*06e0*/  @!P1 VIADD R14, R8, 0xffffffff ;  /* 0xffffffff080e9836 */ /* 0x000fe20000000000 */
[----:B------:R-:W2:Y:S01]  /*06f0*/  @P0 LDC.64 R36, c[0x0][0x380] ;  /* 0x0000e000ff240b82 */ /* 0x000ea20000000a00 */
[----:B------:R-:W-:Y:S02]  /*0700*/  @!P0 IMAD R12, R12, UR8, R23 ;  /* 0x000000080c0c8c24 */ /* 0x000fe4000f8e0217 */
[----:B------:R-:W-:Y:S01]  /*0710*/  @!P1 IMAD R14, R14, UR8, -R27 ;  /* 0x000000080e0e9c24 */ /* 0x000fe2000f8e0a1b */
[----:B0-----:R-:W-:-:S04]  /*0720*/  @!P0 LEA R29, R29, R22, 0x18 ;  /* 0x000000161d1d8211 */ /* 0x001fc800078ec0ff */
[----:B------:R-:W0:Y:S01]  /*0730*/  @P1 LDC.64 R22, c[0x0][0x380] ;  /* 0x0000e000ff161b82 */ /* 0x000e220000000a00 */
[----:B-1----:R-:W-:Y:S01]  /*0740*/  @!P1 LEA R31, R31, R24, 0x18 ;  /* 0x000000181f1f9211 */ /* 0x002fe200078ec0ff */
[----:B------:R-:W-:Y:S02]  /*0750*/  @!P0 IMAD R34, R12, 0x8, R29 ;  /* 0x000000080c228824 */ /* 0x000fe400078e021d */
[----:B------:R-:W-:Y:S02]  /*0760*/  @P1 IMAD.IADD R12, R5, 0x1, -R25 ;  /* 0x00000001050c1824 */ /* 0x000fe400078e0a19 */
[----:B------:R-:W-:Y:S02]  /*0770*/  @!P1 IMAD R14, R14, 0x8, R31 ;  /* 0x000000080e0e9824 */ /* 0x000fe400078e021f */
[----:B------:R-:W-:Y:S01]  /*0780*/  @!P0 LDS.64 R34, [R34+0x8] ;  /* 0x0000080022228984 */ /* 0x000fe20000000a00 */
[----:B------:R-:W-:Y:S01]  /*0790*/  @P1 IMAD R24, R12, R19, RZ ;  /* 0x000000130c181224 */ /* 0x000fe200078e02ff */
[----:B------:R-:W-:-:S02]  /*07a0*/  SHF.R.S32.HI R12, RZ, 0x1f, R25 ;  /* 0x0000001fff0c7819 */ /* 0x000fc40000011419 */
[----:B------:R1:W3:Y:S02]  /*07b0*/  @!P1 LDS.64 R32, [R14] ;  /* 0x000000000e209984 */ /* 0x0002e40000000a00 */
[----:B------:R-:W-:-:S04]  /*07c0*/  @P1 IADD3 R26, P2, PT, R24, R25, RZ ;  /* 0x00000019181a1210 */ /* 0x000fc80007f5e0ff */
[----:B------:R-:W-:Y:S02]  /*07d0*/  @P1 LEA.HI.X.SX32 R24, R24, R12, 0x1, P2 ;  /* 0x0000000c18181211 */ /* 0x000fe400010f0eff */
[----:B0-----:R-:W-:-:S04]  /*07e0*/  @P1 LEA R22, P2, R26, R22, 0x3 ;  /* 0x000000161a161211 */ /* 0x001fc800078418ff */
[----:B------:R-:W-:Y:S01]  /*07f0*/  @P1 LEA.HI.X R23, R26, R23, R24, 0x3, P2 ;  /* 0x000000171a171211 */ /* 0x000fe200010f1c18 */
[----:B------:R-:W-:-:S04]  /*0800*/  IMAD.IADD R26, R25, 0x1, -R2 ;  /* 0x00000001191a7824 */ /* 0x000fc800078e0a02 */
[----:B------:R-:W-:-:S04]  /*0810*/  IMAD R27, R26, R19, R19 ;  /* 0x000000131a1b7224 */ /* 0x000fc800078e0213 */
[----:B------:R-:W-:-:S04]  /*0820*/  IMAD.IADD R30, R2, 0x1, R27 ;  /* 0x00000001021e7824 */ /* 0x000fc800078e021b */
[----:B--2---:R-:W-:-:S05]  /*0830*/  @P0 IMAD.WIDE R36, R30, 0x8, R36 ;  /* 0x000000081e240825 */ /* 0x004fca00078e0224 */
[----:B------:R-:W3:Y:S04]  /*0840*/  @P0 LDG.E.64 R34, desc[UR10][R36.64] ;  /* 0x0000000a24220981 */ /* 0x000ee8000c1e1b00 */
[----:B------:R0:W3:Y:S01]  /*0850*/  @P1 LDG.E.64 R32, desc[UR10][R22.64+0x8] ;  /* 0x0000080a16201981 */ /* 0x0000e2000c1e1b00 */
[----:B------:R-:W-:Y:S01]  /*0860*/  IMAD R27, R26, 0x4, R4 ;  /* 0x000000041a1b7824 */ /* 0x000fe200078e0204 */
[----:B------:R-:W-:Y:S01]  /*0870*/  IADD3 R31, PT, PT, R15, 0x1, RZ ;  /* 0x000000010f1f7810 */ /* 0x000fe20007ffe0ff */
[----:B-1----:R-:W-:Y:S02]  /*0880*/  VIADD R14, R25, 0x2 ;  /* 0x00000002190e7836 */ /* 0x002fe40000000000 */
[----:B------:R-:W1:Y:S01]  /*0890*/  LDC R29, c[0x3][R27+0x4] ;  /* 0x00c001001b1d7b82 */ /* 0x000e620000000800 */
[----:B------:R-:W-:-:S02]  /*08a0*/  VIADD R24, R8, 0x1 ;  /* 0x0000000108187836 */ /* 0x000fc40000000000 */
[----:B------:R-:W-:-:S04]  /*08b0*/  ISETP.GT.AND P1, PT, R31, R14, PT ;  /* 0x0000000e1f00720c */ /* 0x000fc80003f24270 */
[----:B------:R-:W-:Y:S02]  /*08c0*/  ISETP.LT.AND P1, PT, R24, 0x5, !P1 ;  /* 0x000000051800780c */ /* 0x000fe40004f21270 */
[----:B-1----:R-:W-:Y:S01]  /*08d0*/  SHF.R.S32.HI R31, RZ, 0x1f, R29 ;  /* 0x0000001fff1f7819 */ /* 0x002fe2000001141d */
[----:B0-----:R-:W-:-:S04]  /*08e0*/  IMAD R22, R17, R29, RZ ;  /* 0x0000001d11167224 */ /* 0x001fc800078e02ff */
[----:B------:R-:W-:-:S06]  /*08f0*/  IMAD R31, R16, R31, R22 ;  /* 0x0000001f101f7224 */ /* 0x000fcc00078e0216 */
[----:B------:R-:W0:Y:S01]  /*0900*/  @!P1 LDC.64 R22, c[0x0][0x380] ;  /* 0x0000e000ff169b82 */ /* 0x000e220000000a00 */
[----:B------:R-:W-:Y:S01]  /*0910*/  IMAD.IADD R30, R30, 0x1, R19 ;  /* 0x000000011e1e7824 */ /* 0x000fe200078e0213 */
[----:B---3--:R-:W-:-:S05]  /*0920*/  IADD3 R34, P0, PT, R34, R32, RZ ;  /* 0x0000002022227210 */ /* 0x008fca0007f1e0ff */
[----:B------:R-:W-:Y:S02]  /*0930*/  IMAD.X R35, R35, 0x1, R33, P0 ;  /* 0x0000000123237824 */ /* 0x000fe400000e0621 */
[----:B------:R-:W-:-:S04]  /*0940*/  IMAD.WIDE.U32 R34, R16, R29, R34 ;  /* 0x0000001d10227225 */ /* 0x000fc800078e0022 */
[----:B------:R-:W-:Y:S01]  /*0950*/  IMAD.IADD R32, R35, 0x1, R31 ;  /* 0x0000000123207824 */ /* 0x000fe200078e021f */
[----:B-----5:R-:W-:Y:S02]  /*0960*/  ISETP.LT.U32.AND P0, PT, R20, R34, PT ;  /* 0x000000221400720c */ /* 0x020fe40003f01070 */
[----:B------:R-:W-:Y:S02]  /*0970*/  ISETP.GE.U32.AND P3, PT, R34, R20, PT ;  /* 0x000000142200720c */ /* 0x000fe40003f66070 */
[----:B------:R-:W-:-:S04]  /*0980*/  ISETP.LT.AND.EX P0, PT, R21, R32, PT, P0 ;  /* 0x000000201500720c */ /* 0x000fc80003f01300 */
[----:B------:R-:W-:Y:S01]  /*0990*/  SEL R31, R20, R34, P0 ;  /* 0x00000022141f7207 */ /* 0x000fe20000000000 */
[----:B------:R-:W-:-:S04]  /*09a0*/  IMAD.IADD R20, R5, 0x1, -R10 ;  /* 0x0000000105147824 */ /* 0x000fc800078e0a0a */
[----:B------:R-:W-:-:S05]  /*09b0*/  @!P1 IMAD R20, R20, R19, RZ ;  /* 0x0000001314149224 */ /* 0x000fca00078e02ff */
[----:B------:R-:W-:-:S04]  /*09c0*/  @!P1 IADD3 R29, P2, PT, R20, R25, RZ ;  /* 0x00000019141d9210 */ /* 0x000fc80007f5e0ff */
[----:B------:R-:W-:Y:S02]  /*09d0*/  @!P1 LEA.HI.X.SX32 R20, R20, R12, 0x1, P2 ;  /* 0x0000000c14149211 */ /* 0x000fe400010f0eff */
[----:B0-----:R-:W-:-:S04]  /*09e0*/  @!P1 LEA R22, P2, R29, R22, 0x3 ;  /* 0x000000161d169211 */ /* 0x001fc800078418ff */
[----:B------:R-:W-:Y:S02]  /*09f0*/  @!P1 LEA.HI.X R23, R29, R23, R20, 0x3, P2 ;  /* 0x000000171d179211 */ /* 0x000fe400010f1c14 */
[----:B------:R-:W0:Y:S01]  /*0a00*/  @P1 S2R R29, SR_CgaCtaId ;  /* 0x00000000001d1919 */ /* 0x000e220000008800 */
[----:B------:R-:W-:Y:S02]  /*0a10*/  @P1 MOV R20, 0x400 ;  /* 0x0000040000141802 */ /* 0x000fe40000000f00 */
[----:B------:R-:W-:Y:S01]  /*0a20*/  ISETP.GE.AND.EX P3, PT, R32, R21, PT, P3 ;  /* 0x000000152000720c */ /* 0x000fe20003f66330 */
[----:B------:R-:W2:Y:S01]  /*0a30*/  @!P1 LDG.E.64 R22, desc[UR10][R22.64+0x10] ;  /* 0x0000100a16169981 */ /* 0x000ea2000c1e1b00 */
[----:B------:R-:W-:Y:S01]  /*0a40*/  SEL R32, R21, R32, P0 ;  /* 0x0000002015207207 */ /* 0x000fe20000000000 */
[----:B------:R-:W-:Y:S01]  /*0a50*/  VIADD R21, R11, 0xfffffffd ;  /* 0xfffffffd0b157836 */ /* 0x000fe20000000000 */
[----:B0-----:R-:W-:Y:S01]  /*0a60*/  @P1 LEA R33, R29, R20, 0x18 ;  /* 0x000000141d211211 */ /* 0x001fe200078ec0ff */
[----:B------:R-:W-:-:S04]  /*0a70*/  @P1 IMAD.IADD R29, R6, 0x1, R9 ;  /* 0x00000001061d1824 */ /* 0x000fc800078e0209 */
[----:B------:R-:W-:Y:S02]  /*0a80*/  @P1 IMAD R20, R8, UR8, -R29 ;  /* 0x0000000808141c24 */ /* 0x000fe4000f8e0a1d */
[----:B------:R-:W-:Y:S02]  /*0a90*/  VIADD R29, R13, 0xffffffff ;  /* 0xffffffff0d1d7836 */ /* 0x000fe40000000000 */
[----:B------:R-:W-:Y:S02]  /*0aa0*/  @P1 IMAD R33, R20, 0x8, R33 ;  /* 0x0000000814211824 */ /* 0x000fe400078e0221 */
[----:B------:R-:W-:Y:S01]  /*0ab0*/  VIADD R20, R11, 0xffffffff ;  /* 0xffffffff0b147836 */ /* 0x000fe20000000000 */
[----:B------:R-:W-:-:S04]  /*0ac0*/  ISETP.GT.AND P2, PT, R29, R2, PT ;  /* 0x000000021d00720c */ /* 0x000fc80003f44270 */
[----:B------:R-:W-:-:S13]  /*0ad0*/  ISETP.LT.AND P2, PT, R20, 0x6, !P2 ;  /* 0x000000061400780c */ /* 0x000fda0005741270 */
[----:B------:R-:W0:Y:S01]  /*0ae0*/  @P2 S2R R20, SR_CgaCtaId ;  /* 0x0000000000142919 */ /* 0x000e220000008800 */
[----:B------:R-:W-:Y:S02]  /*0af0*/  @P2 IADD3 R34, PT, PT, -R11, R0, RZ ;  /* 0x000000000b222210 */ /* 0x000fe40007ffe1ff */
[----:B------:R-:W-:-:S03]  /*0b00*/  @P2 MOV R29, 0x400 ;  /* 0x00000400001d2802 */ /* 0x000fc60000000f00 */
[----:B------:R-:W-:Y:S01]  /*0b10*/  @P2 IMAD R21, R21, UR8, R34 ;  /* 0x0000000815152c24 */ /* 0x000fe2000f8e0222 */
[----:B0-----:R-:W-:-:S05]  /*0b20*/  @P2 LEA R20, R20, R29, 0x18 ;  /* 0x0000001d14142211 */ /* 0x001fca00078ec0ff */
[----:B------:R-:W-:Y:S02]  /*0b30*/  @P2 IMAD R29, R21, 0x8, R20 ;  /* 0x00000008151d2824 */ /* 0x000fe400078e0214 */
[----:B------:R-:W0:Y:S02]  /*0b40*/  @!P2 LDC.64 R20, c[0x0][0x380] ;  /* 0x0000e000ff14ab82 */ /* 0x000e240000000a00 */
[----:B0-----:R-:W-:-:S05]  /*0b50*/  @!P2 IMAD.WIDE R34, R30, 0x8, R20 ;  /* 0x000000081e22a825 */ /* 0x001fca00078e0214 */
[----:B------:R-:W2:Y:S01]  /*0b60*/  @!P2 LDG.E.64 R20, desc[UR10][R34.64] ;  /* 0x0000000a2214a981 */ /* 0x000ea2000c1e1b00 */
[----:B------:R-:W-:-:S03]  /*0b70*/  SEL R7, R12, R7, !P3 ;  /* 0x000000070c077207 */ /* 0x000fc60005800000 */
[----:B------:R-:W-:Y:S04]  /*0b80*/  @P1 LDS.64 R22, [R33] ;  /* 0x0000000021161984 */ /* 0x000fe80000000a00 */
[----:B------:R-:W2:Y:S02]  /*0b90*/  @P2 LDS.64 R20, [R29+0x10] ;  /* 0x000010001d142984 */ /* 0x000ea40000000a00 */
[----:B--2---:R-:W-:-:S05]  /*0ba0*/  IADD3 R20, P0, PT, R20, R22, RZ ;  /* 0x0000001614147210 */ /* 0x004fca0007f1e0ff */
[----:B------:R-:W-:Y:S02]  /*0bb0*/  IMAD.X R21, R21, 0x1, R23, P0 ;  /* 0x0000000115157824 */ /* 0x000fe400000e0617 */
[----:B------:R-:W0:Y:S02]  /*0bc0*/  LDC R23, c[0x3][R27+0x8] ;  /* 0x00c002001b177b82 */ /* 0x000e240000000800 */
[----:B0-----:R-:W-:Y:S01]  /*0bd0*/  SHF.R.S32.HI R33, RZ, 0x1f, R23 ;  /* 0x0000001fff217819 */ /* 0x001fe20000011417 */
[-C--:B------:R-:W-:Y:S02]  /*0be0*/  IMAD R22, R17, R23.reuse, RZ ;  /* 0x0000001711167224 */ /* 0x080fe400078e02ff */
[----:B------:R-:W-:-:S04]  /*0bf0*/  IMAD.WIDE.U32 R20, R16, R23, R20 ;  /* 0x0000001710147225 */ /* 0x000fc800078e0014 */
[----:B------:R-:W-:Y:S02]  /*0c00*/  IMAD R33, R16, R33, R22 ;  /* 0x0000002110217224 */ /* 0x000fe400078e0216 */
[----:B------:R-:W-:Y:S02]  /*0c10*/  VIADD R22, R25, 0x3 ;  /* 0x0000000319167836 */ /* 0x000fe40000000000 */
[----:B------:R-:W-:-:S05]  /*0c20*/  VIADD R23, R15, 0x2 ;  /* 0x000000020f177836 */ /* 0x000fca0000000000 */
[----:B------:R-:W-:Y:S01]  /*0c30*/  ISETP.GT.AND P0, PT, R23, R22, PT ;  /* 0x000000161700720c */ /* 0x000fe20003f04270 */
[----:B------:R-:W-:Y:S01]  /*0c40*/  VIADD R23, R8, 0x2 ;  /* 0x0000000208177836 */ /* 0x000fe20000000000 */
[----:B------:R-:W-:Y:S01]  /*0c50*/  ISETP.LT.U32.AND P1, PT, R31, R20, PT ;  /* 0x000000141f00720c */ /* 0x000fe20003f21070 */
[----:B------:R-:W-:-:S03]  /*0c60*/  IMAD.IADD R29, R21, 0x1, R33 ;  /* 0x00000001151d7824 */ /* 0x000fc600078e0221 */
[----:B------:R-:W-:Y:S02]  /*0c70*/  ISETP.LT.AND P0, PT, R23, 0x5, !P0 ;  /* 0x000000051700780c */ /* 0x000fe40004701270 */
[----:B------:R-:W-:Y:S02]  /*0c80*/  ISETP.GE.U32.AND P2, PT, R20, R31, PT ;  /* 0x0000001f1400720c */ /* 0x000fe40003f46070 */
[----:B------:R-:W-:Y:S02]  /*0c90*/  ISETP.LT.AND.EX P1, PT, R32, R29, PT, P1 ;  /* 0x0000001d2000720c */ /* 0x000fe40003f21310 */
[----:B------:R-:W-:Y:S02]  /*0ca0*/  ISETP.GE.AND.EX P2, PT, R29, R32, PT, P2 ;  /* 0x000000201d00720c */ /* 0x000fe40003f46320 */
[----:B------:R-:W-:-:S05]  /*0cb0*/  SEL R31, R31, R20, P1 ;  /* 0x000000141f1f7207 */ /* 0x000fca0000800000 */
[----:B------:R-:W0:Y:S01]  /*0cc0*/  @!P0 LDC.64 R20, c[0x0][0x380] ;  /* 0x0000e000ff148b82 */ /* 0x000e220000000a00 */
[----:B------:R-:W1:Y:S01]  /*0cd0*/  @P0 S2R R37, SR_CgaCtaId ;  /* 0x0000000000250919 */ /* 0x000e620000008800 */
[----:B------:R-:W-:-:S04]  /*0ce0*/  SEL R33, R25, R28, !P3 ;  /* 0x0000001c19217207 */ /* 0x000fc80005800000 */
[----:B------:R-:W-:Y:S02]  /*0cf0*/  SEL R33, R10, R33, !P2 ;  /* 0x000000210a217207 */ /* 0x000fe40005000000 */
[----:B------:R-:W-:Y:S01]  /*0d00*/  @!P2 SHF.R.S32.HI R7, RZ, 0x1f, R10 ;  /* 0x0000001fff07a819 */ /* 0x000fe2000001140a */
[----:B------:R-:W-:-:S04]  /*0d10*/  IMAD.IADD R10, R5, 0x1, -R14 ;  /* 0x00000001050a7824 */ /* 0x000fc800078e0a0e */
[----:B------:R-:W-:Y:S01]  /*0d20*/  @!P0 IMAD R10, R10, R19, RZ ;  /* 0x000000130a0a8224 */ /* 0x000fe200078e02ff */
[----:B------:R-:W-:-:S04]  /*0d30*/  SEL R29, R32, R29, P1 ;  /* 0x0000001d201d7207 */ /* 0x000fc80000800000 */
[----:B------:R-:W-:Y:S02]  /*0d40*/  @!P0 IADD3 R28, P1, PT, R10, R25, RZ ;  /* 0x000000190a1c8210 */ /* 0x000fe40007f3e0ff */
[----:B------:R-:W-:Y:S02]  /*0d50*/  @P0 IADD3 R35, PT, PT, R6, R9, RZ ;  /* 0x0000000906230210 */ /* 0x000fe40007ffe0ff */
[----:B------:R-:W-:Y:S02]  /*0d60*/  @!P0 LEA.HI.X.SX32 R10, R10, R12, 0x1, P1 ;  /* 0x0000000c0a0a8211 */ /* 0x000fe400008f0eff */
[----:B0-----:R-:W-:Y:S01]  /*0d70*/  @!P0 LEA R20, P1, R28, R20, 0x3 ;  /* 0x000000141c148211 */ /* 0x001fe200078218ff */
[----:B------:R-:W-:-:S03]  /*0d80*/  @P0 IMAD R24, R24, UR8, -R35 ;  /* 0x0000000818180c24 */ /* 0x000fc6000f8e0a23 */
[----:B------:R-:W-:Y:S01]  /*0d90*/  @!P0 LEA.HI.X R21, R28, R21, R10, 0x3, P1 ;  /* 0x000000151c158211 */ /* 0x000fe200008f1c0a */
[----:B------:R-:W-:Y:S01]  /*0da0*/  VIADD R35, R13, 0xfffffffe ;  /* 0xfffffffe0d237836 */ /* 0x000fe20000000000 */
[----:B------:R-:W-:-:S04]  /*0db0*/  @P0 MOV R10, 0x400 ;  /* 0x00000400000a0802 */ /* 0x000fc80000000f00 */
[----:B-1----:R-:W-:Y:S01]  /*0dc0*/  @P0 LEA R37, R37, R10, 0x18 ;  /* 0x0000000a25250211 */ /* 0x002fe200078ec0ff */
[----:B------:R-:W-:Y:S01]  /*0dd0*/  VIADD R10, R11, 0xfffffffe ;  /* 0xfffffffe0b0a7836 */ /* 0x000fe20000000000 */
[----:B------:R-:W-:Y:S01]  /*0de0*/  ISETP.GT.AND P1, PT, R35, R2, PT ;  /* 0x000000022300720c */ /* 0x000fe20003f24270 */
[----:B------:R-:W-:Y:S01]  /*0df0*/  IMAD.IADD R30, R30, 0x1, R19 ;  /* 0x000000011e1e7824 */ /* 0x000fe200078e0213 */
[----:B------:R-:W2:Y:S02]  /*0e00*/  @!P0 LDG.E.64 R20, desc[UR10][R20.64+0x18] ;  /* 0x0000180a14148981 */ /* 0x000ea4000c1e1b00 */
[----:B------:R-:W-:-:S13]  /*0e10*/  ISETP.LT.AND P1, PT, R10, 0x6, !P1 ;  /* 0x000000060a00780c */ /* 0x000fda0004f21270 */
[----:B------:R-:W0:Y:S01]  /*0e20*/  @P1 S2R R10, SR_CgaCtaId ;  /* 0x00000000000a1919 */ /* 0x000e220000008800 */
[----:B------:R-:W-:Y:S02]  /*0e30*/  @P0 IMAD R28, R24, 0x8, R37 ;  /* 0x00000008181c0824 */ /* 0x000fe400078e0225 */
[----:B------:R-:W-:Y:S02]  /*0e40*/  @P1 VIADD R24, R11, 0xfffffffc ;  /* 0xfffffffc0b181836 */ /* 0x000fe40000000000 */
[----:B------:R-:W-:-:S04]  /*0e50*/  @P1 IMAD.IADD R35, R0, 0x1, -R11 ;  /* 0x0000000100231824 */ /* 0x000fc800078e0a0b */
[----:B------:R-:W-:Y:S01]  /*0e60*/  @P1 IMAD R24, R24, UR8, R35 ;  /* 0x0000000818181c24 */ /* 0x000fe2000f8e0223 */
[----:B------:R-:W-:-:S04]  /*0e70*/  @P1 MOV R35, 0x400 ;  /* 0x0000040000231802 */ /* 0x000fc80000000f00 */
[----:B0-----:R-:W-:-:S05]  /*0e80*/  @P1 LEA R35, R10, R35, 0x18 ;  /* 0x000000230a231211 */ /* 0x001fca00078ec0ff */
[----:B------:R-:W-:Y:S02]  /*0e90*/  @P1 IMAD R10, R24, 0x8, R35 ;  /* 0x00000008180a1824 */ /* 0x000fe400078e0223 */
[----:B------:R-:W0:Y:S02]  /*0ea0*/  @!P1 LDC.64 R34, c[0x0][0x380] ;  /* 0x0000e000ff229b82 */ /* 0x000e240000000a00 */
[----:B0-----:R-:W-:-:S05]  /*0eb0*/  @!P1 IMAD.WIDE R36, R30, 0x8, R34 ;  /* 0x000000081e249825 */ /* 0x001fca00078e0222 */
[----:B------:R-:W2:Y:S01]  /*0ec0*/  @!P1 LDG.E.64 R34, desc[UR10][R36.64] ;  /* 0x0000000a24229981 */ /* 0x000ea2000c1e1b00 */
[----:B------:R-:W-:Y:S02]  /*0ed0*/  IADD3 R13, PT, PT, R13, -0x3, RZ ;  /* 0xfffffffd0d0d7810 */ /* 0x000fe40007ffe0ff */
[----:B------:R-:W-:Y:S01]  /*0ee0*/  IADD3 R8, PT, PT, R8, 0x3, RZ ;  /* 0x0000000308087810 */ /* 0x000fe20007ffe0ff */
[----:B------:R-:W-:Y:S04]  /*0ef0*/  @P0 LDS.64 R20, [R28] ;  /* 0x000000001c140984 */ /* 0x000fe80000000a00 */
[----:B------:R-:W2:Y:S02]  /*0f00*/  @P1 LDS.64 R34, [R10+0x18] ;  /* 0x000018000a221984 */ /* 0x000ea40000000a00 */
[----:B--2---:R-:W-:-:S05]  /*0f10*/  IADD3 R20, P0, PT, R34, R20, RZ ;  /* 0x0000001422147210 */ /* 0x004fca0007f1e0ff */
[----:B------:R-:W-:Y:S02]  /*0f20*/  IMAD.X R21, R35, 0x1, R21, P0 ;  /* 0x0000000123157824 */ /* 0x000fe400000e0615 */
[----:B------:R-:W0:Y:S01]  /*0f30*/  LDC R35, c[0x3][R27+0xc] ;  /* 0x00c003001b237b82 */ /* 0x000e220000000800 */
[----:B------:R-:W-:Y:S01]  /*0f40*/  ISETP.GT.AND P0, PT, R13, R2, PT ;  /* 0x000000020d00720c */ /* 0x000fe20003f04270 */
[----:B------:R-:W-:-:S05]  /*0f50*/  VIADD R13, R11, 0xfffffffd ;  /* 0xfffffffd0b0d7836 */ /* 0x000fca0000000000 */
[----:B------:R-:W-:-:S13]  /*0f60*/  ISETP.LT.AND P0, PT, R13, 0x6, !P0 ;  /* 0x000000060d00780c */ /* 0x000fda0004701270 */
[----:B------:R-:W1:Y:S01]  /*0f70*/  @P0 S2R R24, SR_CgaCtaId ;  /* 0x0000000000180919 */ /* 0x000e620000008800 */
[----:B------:R-:W-:Y:S02]  /*0f80*/  @P0 VIADD R13, R11, 0xfffffffb ;  /* 0xfffffffb0b0d0836 */ /* 0x000fe40000000000 */
[----:B------:R-:W-:-:S04]  /*0f90*/  @P0 IMAD.IADD R28, R0, 0x1, -R11 ;  /* 0x00000001001c0824 */ /* 0x000fc800078e0a0b */
[----:B------:R-:W-:Y:S01]  /*0fa0*/  @P0 IMAD R10, R13, UR8, R28 ;  /* 0x000000080d0a0c24 */ /* 0x000fe2000f8e021c */
[----:B0-----:R-:W-:Y:S01]  /*0fb0*/  SHF.R.S32.HI R13, RZ, 0x1f, R35 ;  /* 0x0000001fff0d7819 */ /* 0x001fe20000011423 */
[----:B------:R-:W-:-:S04]  /*0fc0*/  IMAD R11, R17, R35, RZ ;  /* 0x00000023110b7224 */ /* 0x000fc800078e02ff */
[----:B------:R-:W-:Y:S01]  /*0fd0*/  IMAD R13, R16, R13, R11 ;  /* 0x0000000d100d7224 */ /* 0x000fe200078e020b */
[----:B------:R-:W-:-:S04]  /*0fe0*/  @P0 MOV R11, 0x400 ;  /* 0x00000400000b0802 */ /* 0x000fc80000000f00 */
[----:B-1----:R-:W-:-:S05]  /*0ff0*/  @P0 LEA R11, R24, R11, 0x18 ;  /* 0x0000000b180b0211 */ /* 0x002fca00078ec0ff */
[----:B------:R-:W-:Y:S02]  /*1000*/  @P0 IMAD R24, R10, 0x8, R11 ;  /* 0x000000080a180824 */ /* 0x000fe400078e020b */
[----:B------:R-:W0:Y:S01]  /*1010*/  @!P0 LDC.64 R10, c[0x0][0x380] ;  /* 0x0000e000ff0a8b82 */ /* 0x000e220000000a00 */
[----:B------:R-:W-:Y:S02]  /*1020*/  @!P0 IMAD.IADD R37, R30, 0x1, R19 ;  /* 0x000000011e258824 */ /* 0x000fe400078e0213 */
[----:B------:R-:W-:Y:S02]  /*1030*/  VIADD R28, R15, 0x3 ;  /* 0x000000030f1c7836 */ /* 0x000fe40000000000 */
[----:B0-----:R-:W-:-:S04]  /*1040*/  @!P0 IMAD.WIDE R36, R37, 0x8, R10 ;  /* 0x0000000825248825 */ /* 0x001fc800078e020a */
[----:B------:R-:W-:Y:S02]  /*1050*/  IMAD.MOV.U32 R10, RZ, RZ, R25 ;  /* 0x000000ffff0a7224 */ /* 0x000fe400078e0019 */
[----:B------:R-:W-:Y:S01]  /*1060*/  VIADD R25, R25, 0x4 ;  /* 0x0000000419197836 */ /* 0x000fe20000000000 */
[----:B------:R-:W2:Y:S04]  /*1070*/  @!P0 LDG.E.64 R36, desc[UR10][R36.64] ;  /* 0x0000000a24248981 */ /* 0x000ea8000c1e1b00 */
[----:B------:R-:W-:-:S04]  /*1080*/  ISETP.GT.AND P1, PT, R28, R25, PT ;  /* 0x000000191c00720c */ /* 0x000fc80003f24270 */
[----:B------:R-:W-:-:S13]  /*1090*/  ISETP.LT.AND P1, PT, R8, 0x5, !P1 ;  /* 0x000000050800780c */ /* 0x000fda0004f21270 */
[----:B------:R-:W0:Y:S01]  /*10a0*/  @P1 S2R R8, SR_CgaCtaId ;  /* 0x0000000000081919 */ /* 0x000e220000008800 */
[----:B------:R-:W-:-:S04]  /*10b0*/  IMAD.IADD R28, R5, 0x1, -R22 ;  /* 0x00000001051c7824 */ /* 0x000fc800078e0a16 */
[----:B------:R-:W-:-:S05]  /*10c0*/  @!P1 IMAD R11, R28, R19, RZ ;  /* 0x000000131c0b9224 */ /* 0x000fca00078e02ff */
[----:B------:R-:W-:Y:S01]  /*10d0*/  @!P1 IADD3 R15, P2, PT, R11, R10, RZ ;  /* 0x0000000a0b0f9210 */ /* 0x000fe20007f5e0ff */
[----:B------:R-:W-:-:S03]  /*10e0*/  @P1 IMAD.IADD R10, R6, 0x1, R9 ;  /* 0x00000001060a1824 */ /* 0x000fc600078e0209 */
[----:B------:R-:W-:Y:S02]  /*10f0*/  @!P1 LEA.HI.X.SX32 R12, R11, R12, 0x1, P2 ;  /* 0x0000000c0b0c9211 */ /* 0x000fe400010f0eff */
[----:B------:R-:W-:Y:S01]  /*1100*/  @P1 MOV R11, 0x400 ;  /* 0x00000400000b1802 */ /* 0x000fe20000000f00 */
[----:B------:R-:W-:-:S03]  /*1110*/  @P1 IMAD R23, R23, UR8, -R10 ;  /* 0x0000000817171c24 */ /* 0x000fc6000f8e0a0a */
[----:B0-----:R-:W-:Y:S02]  /*1120*/  @P1 LEA R8, R8, R11, 0x18 ;  /* 0x0000000b08081211 */ /* 0x001fe400078ec0ff */
[----:B------:R-:W0:Y:S02]  /*1130*/  @!P1 LDC.64 R10, c[0x0][0x380] ;  /* 0x0000e000ff0a9b82 */ /* 0x000e240000000a00 */
[----:B0-----:R-:W-:-:S04]  /*1140*/  @!P1 LEA R10, P2, R15, R10, 0x3 ;  /* 0x0000000a0f0a9211 */ /* 0x001fc800078418ff */
[----:B------:R-:W-:-:S06]  /*1150*/  @!P1 LEA.HI.X R11, R15, R11, R12, 0x3, P2 ;  /* 0x0000000b0f0b9211 */ /* 0x000fcc00010f1c0c */
[----:B------:R-:W2:Y:S01]  /*1160*/  @!P1 LDG.E.64 R10, desc[UR10][R10.64+0x20] ;  /* 0x0000200a0a0a9981 */ /* 0x000ea2000c1e1b00 */
[----:B------:R-:W-:Y:S01]  /*1170*/  @P1 IMAD R8, R23, 0x8, R8 ;  /* 0x0000000817081824 */ /* 0x000fe200078e0208 */
[----:B------:R-:W0:Y:S01]  /*1180*/  LDC R27, c[0x3][R27+0x10] ;  /* 0x00c004001b1b7b82 */ /* 0x000e220000000800 */
[----:B------:R-:W-:Y:S01]  /*1190*/  IMAD.WIDE.U32 R20, R16, R35, R20 ;  /* 0x0000002310147225 */ /* 0x000fe200078e0014 */
[----:B------:R-:W-:-:S03]  /*11a0*/  ULOP3.LUT UR6, UR5, 0xfffffffc, URZ, 0xc0, !UPT ;  /* 0xfffffffc05067892 */ /* 0x000fc6000f8ec0ff */
[----:B------:R-:W-:Y:S02]  /*11b0*/  IMAD.IADD R12, R21, 0x1, R13 ;  /* 0x00000001150c7824 */ /* 0x000fe400078e020d */
[----:B------:R-:W-:-:S05]  /*11c0*/  VIADD R26, R26, 0x4 ;  /* 0x000000041a1a7836 */ /* 0x000fca0000000000 */
[----:B------:R-:W-:Y:S02]  /*11d0*/  ISETP.NE.AND P2, PT, R26, UR6, PT ;  /* 0x000000061a007c0c */ /* 0x000fe4000bf45270 */
[----:B0-----:R-:W-:Y:S01]  /*11e0*/  SHF.R.S32.HI R15, RZ, 0x1f, R27 ;  /* 0x0000001fff0f7819 */ /* 0x001fe2000001141b */
[----:B------:R-:W-:-:S04]  /*11f0*/  IMAD R13, R17, R27, RZ ;  /* 0x0000001b110d7224 */ /* 0x000fc800078e02ff */
[----:B------:R-:W-:Y:S01]  /*1200*/  IMAD R13, R16, R15, R13 ;  /* 0x0000000f100d7224 */ /* 0x000fe200078e020d */
[----:B------:R-:W-:Y:S04]  /*1210*/  @P0 LDS.64 R36, [R24+0x20] ;  /* 0x0000200018240984 */ /* 0x000fe80000000a00 */
[----:B------:R0:W2:Y:S01]  /*1220*/  @P1 LDS.64 R10, [R8] ;  /* 0x00000000080a1984 */ /* 0x0000a20000000a00 */
[----:B------:R-:W-:-:S04]  /*1230*/  ISETP.LT.U32.AND P1, PT, R31, R20, PT ;  /* 0x000000141f00720c */ /* 0x000fc80003f21070 */
[----:B------:R-:W-:Y:S02]  /*1240*/  ISETP.LT.AND.EX P1, PT, R29, R12, PT, P1 ;  /* 0x0000000c1d00720c */ /* 0x000fe40003f21310 */
[----:B0-----:R-:W-:Y:S02]  /*1250*/  SHF.R.S32.HI R8, RZ, 0x1f, R22 ;  /* 0x0000001fff087819 */ /* 0x001fe40000011416 */
[----:B--2---:R-:W-:-:S05]  /*1260*/  IADD3 R34, P0, PT, R36, R10, RZ ;  /* 0x0000000a24227210 */ /* 0x004fca0007f1e0ff */
[----:B------:R-:W-:Y:S01]  /*1270*/  IMAD.X R35, R37, 0x1, R11, P0 ;  /* 0x0000000125237824 */ /* 0x000fe200000e060b */
[----:B------:R-:W-:-:S04]  /*1280*/  ISETP.GE.U32.AND P0, PT, R20, R31, PT ;  /* 0x0000001f1400720c */ /* 0x000fc80003f06070 */
[----:B------:R-:W-:Y:S01]  /*1290*/  ISETP.GE.AND.EX P0, PT, R12, R29, PT, P0 ;  /* 0x0000001d0c00720c */ /* 0x000fe20003f06300 */
[----:B------:R-:W-:Y:S01]  /*12a0*/  IMAD.WIDE.U32 R34, R16, R27, R34 ;  /* 0x0000001b10227225 */ /* 0x000fe200078e0022 */
[----:B------:R-:W-:Y:S02]  /*12b0*/  SEL R31, R31, R20, P1 ;  /* 0x000000141f1f7207 */ /* 0x000fe40000800000 */
[----:B------:R-:W-:Y:S01]  /*12c0*/  SEL R12, R29, R12, P1 ;  /* 0x0000000c1d0c7207 */ /* 0x000fe20000800000 */
[----:B------:R-:W-:Y:S01]  /*12d0*/  IMAD.IADD R21, R35, 0x1, R13 ;  /* 0x0000000123157824 */ /* 0x000fe200078e020d */
[----:B------:R-:W-:Y:S02]  /*12e0*/  ISETP.GE.U32.AND P3, PT, R34, R31, PT ;  /* 0x0000001f2200720c */ /* 0x000fe40003f66070 */
[----:B------:R-:W-:Y:S02]  /*12f0*/  ISETP.LT.U32.AND P1, PT, R31, R34, PT ;  /* 0x000000221f00720c */ /* 0x000fe40003f21070 */
[----:B------:R-:W-:-:S02]  /*1300*/  SEL R33, R14, R33, !P0 ;  /* 0x000000210e217207 */ /* 0x000fc40004000000 */
[----:B------:R-:W-:Y:S02]  /*1310*/  ISETP.LT.AND.EX P1, PT, R12, R21, PT, P1 ;  /* 0x000000150c00720c */ /* 0x000fe40003f21310 */
[----:B------:R-:W-:Y:S02]  /*1320*/  @!P0 SHF.R.S32.HI R7, RZ, 0x1f, R14 ;  /* 0x0000001fff078819 */ /* 0x000fe4000001140e */
[----:B------:R-:W-:Y:S02]  /*1330*/  ISETP.GE.AND.EX P0, PT, R21, R12, PT, P3 ;  /* 0x0000000c1500720c */ /* 0x000fe40003f06330 */
[----:B------:R-:W-:Y:S02]  /*1340*/  SEL R20, R31, R34, P1 ;  /* 0x000000221f147207 */ /* 0x000fe40000800000 */
[----:B------:R-:W-:Y:S02]  /*1350*/  SEL R28, R22, R33, !P0 ;  /* 0x00000021161c7207 */ /* 0x000fe40004000000 */
[----:B------:R-:W-:-:S02]  /*1360*/  SEL R7, R8, R7, !P0 ;  /* 0x0000000708077207 */ /* 0x000fc40004000000 */
[----:B------:R-:W-:Y:S01]  /*1370*/  SEL R21, R12, R21, P1 ;  /* 0x000000150c157207 */ /* 0x000fe20000800000 */
[----:B------:R-:W-:Y:S06]  /*1380*/  @P2 BRA `(.L_x_3) ;  /* 0xfffffff000942947 */ /* 0x000fec000383ffff */
[----:B------:R-:W-:Y:S05]  /*1390*/  BSYNC.RECONVERGENT B1 ;  /* 0x0000000000017941 */ /* 0x000fea0003800200 */
.L_x_2:
[----:B------:R-:W-:-:S04]  /*13a0*/  ULOP3.LUT UR7, UR5, 0x3, URZ, 0xc0, !UPT ;  /* 0x0000000305077892 */ /* 0x000fc8000f8ec0ff */
[----:B------:R-:W-:-:S09]  /*13b0*/  UISETP.NE.AND UP0, UPT, UR7, URZ, UPT ;  /* 0x000000ff0700728c */ /* 0x000fd2000bf05270 */
[----:B------:R-:W-:Y:S05]  /*13c0*/  BRA.U !UP0, `(.L_x_1) ;  /* 0x0000000908b47547 */ /* 0x000fea000b800000 */
[----:B------:R-:W-:Y:S02]  /*13d0*/  UISETP.NE.AND UP0, UPT, UR7, 0x1, UPT ;  /* 0x000000010700788c */ /* 0x000fe4000bf05270 */
[----:B------:R-:W-:-:S04]  /*13e0*/  ULOP3.LUT UR6, UR5, 0x1, URZ, 0xc0, !UPT ;  /* 0x0000000105067892 */ /* 0x000fc8000f8ec0ff */
[----:B------:R-:W-:-:S03]  /*13f0*/  UISETP.NE.U32.AND UP1, UPT, UR6, 0x1, UPT ;  /* 0x000000010600788c */ /* 0x000fc6000bf25070 */
[----:B------:R-:W-:Y:S08]  /*1400*/  BRA.U !UP0, `(.L_x_4) ;  /* 0x0000000508bc7547 */ /* 0x000ff0000b800000 */
[--C-:B------:R-:W-:Y:S01]  /*1410*/  IMAD.IADD R14, R6, 0x1, R25.reuse ;  /* 0x00000001060e7824 */ /* 0x100fe200078e0219 */
[----:B------:R-:W-:Y:S01]  /*1420*/  IADD3 R15, PT, PT, R2, R18, -R25 ;  /* 0x00000012020f7210 */ /* 0x000fe20007ffe819 */
[C---:B------:R-:W-:Y:S01]  /*1430*/  IMAD.IADD R24, R25.reuse, 0x1, -R2 ;  /* 0x0000000119187824 */ /* 0x040fe200078e0a02 */
[----:B------:R-:W-:Y:S01]  /*1440*/  IADD3 R8, PT, PT, R25, 0x1, RZ ;  /* 0x0000000119087810 */ /* 0x000fe20007ffe0ff */
[----:B------:R-:W-:Y:S02]  /*1450*/  VIADD R29, R14, UR4 ;  /* 0x000000040e1d7c36 */ /* 0x000fe40008000000 */
[----:B------:R-:W-:Y:S02]  /*1460*/  IMAD.IADD R27, R9, 0x1, R15 ;  /* 0x00000001091b7824 */ /* 0x000fe400078e020f */
[----:B------:R-:W-:Y:S01]  /*1470*/  IMAD R23, R24, R19, R19 ;  /* 0x0000001318177224 */ /* 0x000fe200078e0213 */
[----:B------:R-:W-:Y:S02]  /*1480*/  ISETP.GT.AND P0, PT, R29, R8, PT ;  /* 0x000000081d00720c */ /* 0x000fe40003f04270 */
[----:B------:R-:W-:Y:S01]  /*1490*/  ISETP.GT.AND P1, PT, R27, R2, PT ;  /* 0x000000021b00720c */ /* 0x000fe20003f24270 */
[----:B------:R-:W-:Y:S01]  /*14a0*/  IMAD.IADD R23, R2, 0x1, R23 ;  /* 0x0000000102177824 */ /* 0x000fe200078e0217 */
[----:B------:R-:W-:-:S02]  /*14b0*/  ISETP.LT.AND P0, PT, R14, 0x5, !P0 ;  /* 0x000000050e00780c */ /* 0x000fc40004701270 */
[----:B------:R-:W-:-:S11]  /*14c0*/  ISETP.LT.AND P1, PT, R15, 0x6, !P1 ;  /* 0x000000060f00780c */ /* 0x000fd60004f21270 */
[----:B------:R-:W0:Y:S01]  /*14d0*/  @!P0 LDC.64 R10, c[0x0][0x380] ;  /* 0x0000e000ff0a8b82 */ /* 0x000e220000000a00 */
[----:B------:R-:W-:-:S04]  /*14e0*/  @!P0 IMAD.IADD R22, R5, 0x1, -R25 ;  /* 0x0000000105168824 */ /* 0x000fc800078e0a19 */
[----:B------:R-:W-:Y:S01]  /*14f0*/  @!P0 IMAD R26, R22, R19, RZ ;  /* 0x00000013161a8224 */ /* 0x000fe200078e02ff */
[----:B------:R-:W-:Y:S02]  /*1500*/  SHF.R.S32.HI R22, RZ, 0x1f, R25 ;  /* 0x0000001fff167819 */ /* 0x000fe40000011419 */
[----:B------:R-:W1:Y:S02]  /*1510*/  @!P1 LDC.64 R12, c[0x0][0x380] ;  /* 0x0000e000ff0c9b82 */ /* 0x000e640000000a00 */
[----:B------:R-:W-:-:S04]  /*1520*/  @!P0 IADD3 R30, P2, PT, R25, R26, RZ ;  /* 0x0000001a191e8210 */ /* 0x000fc80007f5e0ff */
[----:B------:R-:W-:Y:S02]  /*1530*/  @!P0 LEA.HI.X.SX32 R26, R26, R22, 0x1, P2 ;  /* 0x000000161a1a8211 */ /* 0x000fe400010f0eff */
[----:B0-----:R-:W-:-:S04]  /*1540*/  @!P0 LEA R10, P2, R30, R10, 0x3 ;  /* 0x0000000a1e0a8211 */ /* 0x001fc800078418ff */
[----:B------:R-:W-:Y:S01]  /*1550*/  @!P0 LEA.HI.X R11, R30, R11, R26, 0x3, P2 ;  /* 0x0000000b1e0b8211 */ /* 0x000fe200010f1c1a */
[----:B-1----:R-:W-:-:S05]  /*1560*/  @!P1 IMAD.WIDE R12, R23, 0x8, R12 ;  /* 0x00000008170c9825 */ /* 0x002fca00078e020c */
[----:B------:R-:W2:Y:S04]  /*1570*/  @!P0 LDG.E.64 R10, desc[UR10][R10.64+0x8] ;  /* 0x0000080a0a0a8981 */ /* 0x000ea8000c1e1b00 */
[----:B------:R-:W2:Y:S01]  /*1580*/  @!P1 LDG.E.64 R12, desc[UR10][R12.64] ;  /* 0x0000000a0c0c9981 */ /* 0x000ea2000c1e1b00 */
[----:B------:R-:W0:Y:S01]  /*1590*/  @P0 S2R R34, SR_CgaCtaId ;  /* 0x0000000000220919 */ /* 0x000e220000008800 */
[----:B------:R-:W1:Y:S01]  /*15a0*/  @P1 S2R R26, SR_CgaCtaId ;  /* 0x00000000001a1919 */ /* 0x000e620000008800 */
[----:B------:R-:W-:Y:S02]  /*15b0*/  @P0 VIADD R30, R14, 0xffffffff ;  /* 0xffffffff0e1e0836 */ /* 0x000fe40000000000 */
[----:B------:R-:W-:Y:S01]  /*15c0*/  @P0 IMAD.IADD R31, R6, 0x1, R9 ;  /* 0x00000001061f0824 */ /* 0x000fe200078e0209 */
[----:B------:R-:W-:Y:S01]  /*15d0*/  @P0 MOV R33, 0x400 ;  /* 0x0000040000210802 */ /* 0x000fe20000000f00 */
[----:B------:R-:W-:-:S02]  /*15e0*/  @P1 IMAD.IADD R32, R0, 0x1, -R15 ;  /* 0x0000000100201824 */ /* 0x000fc400078e0a0f */
[----:B------:R-:W-:Y:S01]  /*15f0*/  @P0 IMAD R30, R30, UR8, -R31 ;  /* 0x000000081e1e0c24 */ /* 0x000fe2000f8e0a1f */
[----:B------:R-:W-:Y:S01]  /*1600*/  @P1 IADD3 R31, PT, PT, R15, -0x2, RZ ;  /* 0xfffffffe0f1f1810 */ /* 0x000fe20007ffe0ff */
[----:B------:R-:W-:-:S04]  /*1610*/  IMAD R24, R24, 0x4, R4 ;  /* 0x0000000418187824 */ /* 0x000fc800078e0204 */
[----:B------:R-:W-:Y:S01]  /*1620*/  @P1 IMAD R31, R31, UR8, R32 ;  /* 0x000000081f1f1c24 */ /* 0x000fe2000f8e0220 */
[----:B0-----:R-:W-:Y:S02]  /*1630*/  @P0 LEA R35, R34, R33, 0x18 ;  /* 0x0000002122230211 */ /* 0x001fe400078ec0ff */
[----:B------:R-:W-:-:S04]  /*1640*/  @P1 MOV R33, 0x400 ;  /* 0x0000040000211802 */ /* 0x000fc80000000f00 */
[----:B-1----:R-:W-:Y:S01]  /*1650*/  @P1 LEA R32, R26, R33, 0x18 ;  /* 0x000000211a201211 */ /* 0x002fe200078ec0ff */
[----:B------:R-:W-:Y:S01]  /*1660*/  @P0 IMAD R26, R30, 0x8, R35 ;  /* 0x000000081e1a0824 */ /* 0x000fe200078e0223 */
[----:B------:R-:W0:Y:S03]  /*1670*/  LDC R33, c[0x3][R24+0x4] ;  /* 0x00c0010018217b82 */ /* 0x000e260000000800 */
[----:B------:R-:W-:Y:S02]  /*1680*/  @P1 IMAD R31, R31, 0x8, R32 ;  /* 0x000000081f1f1824 */ /* 0x000fe400078e0220 */
[----:B------:R-:W-:-:S05]  /*1690*/  VIADD R27, R27, 0xffffffff ;  /* 0xffffffff1b1b7836 */ /* 0x000fca0000000000 */
[----:B------:R-:W-:Y:S02]  /*16a0*/  ISETP.GT.AND P2, PT, R27, R2, PT ;  /* 0x000000021b00720c */ /* 0x000fe40003f44270 */
[----:B0-----:R-:W-:Y:S01]  /*16b0*/  SHF.R.S32.HI R35, RZ, 0x1f, R33 ;  /* 0x0000001fff237819 */ /* 0x001fe20000011421 */
[----:B------:R-:W-:Y:S04]  /*16c0*/  @P0 LDS.64 R10, [R26] ;  /* 0x000000001a0a0984 */ /* 0x000fe80000000a00 */
[----:B------:R0:W2:Y:S02]  /*16d0*/  @P1 LDS.64 R12, [R31+0x8] ;  /* 0x000008001f0c1984 */ /* 0x0000a40000000a00 */
[----:B0-----:R-:W-:Y:S01]  /*16e0*/  IMAD.MOV.U32 R31, RZ, RZ, R25 ;  /* 0x000000ffff1f7224 */ /* 0x001fe200078e0019 */
[----:B--2---:R-:W-:Y:S01]  /*16f0*/  IADD3 R10, P0, PT, R12, R10, RZ ;  /* 0x0000000a0c0a7210 */ /* 0x004fe20007f1e0ff */
[----:B------:R-:W-:-:S04]  /*1700*/  IMAD R12, R17, R33, RZ ;  /* 0x00000021110c7224 */ /* 0x000fc800078e02ff */
[----:B------:R-:W-:Y:S02]  /*1710*/  IMAD.X R11, R13, 0x1, R11, P0 ;  /* 0x000000010d0b7824 */ /* 0x000fe400000e060b */
[C---:B------:R-:W-:Y:S02]  /*1720*/  IMAD R35, R16.reuse, R35, R12 ;  /* 0x0000002310237224 */ /* 0x040fe400078e020c */
[----:B------:R-:W-:-:S04]  /*1730*/  IMAD.WIDE.U32 R10, R16, R33, R10 ;  /* 0x00000021100a7225 */ /* 0x000fc800078e000a */
[----:B------:R-:W-:Y:S01]  /*1740*/  IMAD.IADD R30, R11, 0x1, R35 ;  /* 0x000000010b1e7824 */ /* 0x000fe200078e0223 */
[----:B-----5:R-:W-:-:S04]  /*1750*/  ISETP.GE.U32.AND P0, PT, R10, R20, PT ;  /* 0x000000140a00720c */ /* 0x020fc80003f06070 */
[----:B------:R-:W-:Y:S02]  /*1760*/  ISETP.GE.AND.EX P0, PT, R30, R21, PT, P0 ;  /* 0x000000151e00720c */ /* 0x000fe40003f06300 */
[----:B------:R-:W-:Y:S02]  /*1770*/  IADD3 R12, PT, PT, R29, 0x1, RZ ;  /* 0x000000011d0c7810 */ /* 0x000fe40007ffe0ff */
[C---:B------:R-:W-:Y:S01]  /*1780*/  SEL R11, R25.reuse, R28, !P0 ;  /* 0x0000001c190b7207 */ /* 0x040fe20004000000 */
[----:B------:R-:W-:Y:S02]  /*1790*/  VIADD R25, R25, 0x2 ;  /* 0x0000000219197836 */ /* 0x000fe40000000000 */
[----:B------:R-:W-:-:S03]  /*17a0*/  VIADD R13, R14, 0x1 ;  /* 0x000000010e0d7836 */ /* 0x000fc60000000000 */
[----:B------:R-:W-:Y:S01]  /*17b0*/  ISETP.GT.AND P1, PT, R12, R25, PT ;  /* 0x000000190c00720c */ /* 0x000fe20003f24270 */
[----:B------:R-:W-:-:S03]  /*17c0*/  VIADD R12, R15, 0xffffffff ;  /* 0xffffffff0f0c7836 */ /* 0x000fc60000000000 */
[----:B------:R-:W-:Y:S02]  /*17d0*/  ISETP.LT.AND P1, PT, R13, 0x5, !P1 ;  /* 0x000000050d00780c */ /* 0x000fe40004f21270 */
[----:B------:R-:W-:Y:S01]  /*17e0*/  ISETP.LT.AND P2, PT, R12, 0x6, !P2 ;  /* 0x000000060c00780c */ /* 0x000fe20005741270 */
[----:B------:R-:W-:-:S10]  /*17f0*/  IMAD.IADD R28, R5, 0x1, -R8 ;  /* 0x00000001051c7824 */ /* 0x000fd400078e0a08 */
[----:B------:R-:W0:Y:S08]  /*1800*/  @!P1 LDC.64 R12, c[0x0][0x380] ;  /* 0x0000e000ff0c9b82 */ /* 0x000e300000000a00 */
[----:B------:R-:W1:Y:S01]  /*1810*/  @!P2 LDC.64 R26, c[0x0][0x380] ;  /* 0x0000e000ff1aab82 */ /* 0x000e620000000a00 */
[----:B------:R-:W-:-:S05]  /*1820*/  @!P1 IMAD R28, R28, R19, RZ ;  /* 0x000000131c1c9224 */ /* 0x000fca00078e02ff */
[----:B------:R-:W-:Y:S01]  /*1830*/  @!P1 IADD3 R29, P3, PT, R28, R31, RZ ;  /* 0x0000001f1c1d9210 */ /* 0x000fe20007f7e0ff */
[----:B------:R-:W-:-:S03]  /*1840*/  @!P2 IMAD.IADD R23, R23, 0x1, R19 ;  /* 0x000000011717a824 */ /* 0x000fc600078e0213 */
        /* <DEDUP_REMOVED lines=8> */
[C---:B------:R-:W-:Y:S01]  /*18d0*/  @P2 VIADD R28, R15.reuse, 0xfffffffd ;  /* 0xfffffffd0f1c2836 */ /* 0x040fe20000000000 */
[----:B------:R-:W-:Y:S02]  /*18e0*/  @P2 IADD3 R15, PT, PT, -R15, R0, RZ ;  /* 0x000000000f0f2210 */ /* 0x000fe40007ffe1ff */
[----:B------:R-:W-:-:S03]  /*18f0*/  @P2 MOV R29, 0x400 ;  /* 0x00000400001d2802 */ /* 0x000fc60000000f00 */
[----:B------:R-:W-:Y:S02]  /*1900*/  @P2 IMAD R28, R28, UR8, R15 ;  /* 0x000000081c1c2c24 */ /* 0x000fe4000f8e020f */
[----:B------:R-:W-:-:S04]  /*1910*/  @P1 IMAD.IADD R15, R6, 0x1, R9 ;  /* 0x00000001060f1824 */ /* 0x000fc800078e0209 */
[----:B------:R-:W-:Y:S01]  /*1920*/  @P1 IMAD R14, R14, UR8, -R15 ;  /* 0x000000080e0e1c24 */ /* 0x000fe2000f8e0a0f */
[----:B0-----:R-:W-:Y:S02]  /*1930*/  @P2 LEA R29, R32, R29, 0x18 ;  /* 0x0000001d201d2211 */ /* 0x001fe400078ec0ff */
[----:B------:R-:W-:-:S04]  /*1940*/  @P1 MOV R32, 0x400 ;  /* 0x0000040000201802 */ /* 0x000fc80000000f00 */
[----:B-1----:R-:W-:Y:S01]  /*1950*/  @P1 LEA R23, R23, R32, 0x18 ;  /* 0x0000002017171211 */ /* 0x002fe200078ec0ff */
[----:B------:R-:W-:-:S04]  /*1960*/  @P2 IMAD R28, R28, 0x8, R29 ;  /* 0x000000081c1c2824 */ /* 0x000fc800078e021d */
[----:B------:R-:W-:Y:S01]  /*1970*/  @P1 IMAD R14, R14, 0x8, R23 ;  /* 0x000000080e0e1824 */ /* 0x000fe200078e0217 */
[----:B------:R-:W0:Y:S01]  /*1980*/  LDC R15, c[0x3][R24+0x8] ;  /* 0x00c00200180f7b82 */ /* 0x000e220000000800 */
[----:B------:R-:W-:Y:S02]  /*1990*/  SEL R22, R22, R7, !P0 ;  /* 0x0000000716167207 */ /* 0x000fe40004000000 */
[----:B------:R-:W-:Y:S02]  /*19a0*/  SHF.R.S32.HI R7, RZ, 0x1f, R8 ;  /* 0x0000001fff077819 */ /* 0x000fe40000011408 */
[----:B0-----:R-:W-:Y:S01]  /*19b0*/  SHF.R.S32.HI R23, RZ, 0x1f, R15 ;  /* 0x0000001fff177819 */ /* 0x001fe2000001140f */
[----:B------:R-:W-:Y:S04]  /*19c0*/  @P1 LDS.64 R12, [R14] ;  /* 0x000000000e0c1984 */ /* 0x000fe80000000a00 */
[----:B------:R-:W2:Y:S02]  /*19d0*/  @P2 LDS.64 R26, [R28+0x10] ;  /* 0x000010001c1a2984 */ /* 0x000ea40000000a00 */
[----:B--2---:R-:W-:Y:S01]  /*19e0*/  IADD3 R12, P1, PT, R26, R12, RZ ;  /* 0x0000000c1a0c7210 */ /* 0x004fe20007f3e0ff */
[----:B------:R-:W-:-:S04]  /*19f0*/  IMAD R26, R17, R15, RZ ;  /* 0x0000000f111a7224 */ /* 0x000fc800078e02ff */
[----:B------:R-:W-:Y:S01]  /*1a00*/  IMAD.X R13, R27, 0x1, R13, P1 ;  /* 0x000000011b0d7824 */ /* 0x000fe200008e060d */
[----:B------:R-:W-:Y:S01]  /*1a10*/  ISETP.LT.U32.AND P1, PT, R20, R10, PT ;  /* 0x0000000a1400720c */ /* 0x000fe20003f21070 */
[----:B------:R-:W-:-:S03]  /*1a20*/  IMAD R23, R16, R23, R26 ;  /* 0x0000001710177224 */ /* 0x000fc600078e021a */
[----:B------:R-:W-:Y:S01]  /*1a30*/  ISETP.LT.AND.EX P1, PT, R21, R30, PT, P1 ;  /* 0x0000001e1500720c */ /* 0x000fe20003f21310 */
[----:B------:R-:W-:-:S03]  /*1a40*/  IMAD.WIDE.U32 R12, R16, R15, R12 ;  /* 0x0000000f100c7225 */ /* 0x000fc600078e000c */
[----:B------:R-:W-:Y:S02]  /*1a50*/  SEL R15, R20, R10, P1 ;  /* 0x0000000a140f7207 */ /* 0x000fe40000800000 */
[----:B------:R-:W-:Y:S01]  /*1a60*/  SEL R30, R21, R30, P1 ;  /* 0x0000001e151e7207 */ /* 0x000fe20000800000 */
[----:B------:R-:W-:Y:S01]  /*1a70*/  IMAD.IADD R21, R13, 0x1, R23 ;  /* 0x000000010d157824 */ /* 0x000fe200078e0217 */
[----:B------:R-:W-:Y:S02]  /*1a80*/  ISETP.GE.U32.AND P1, PT, R12, R15, PT ;  /* 0x0000000f0c00720c */ /* 0x000fe40003f26070 */
[----:B------:R-:W-:Y:S02]  /*1a90*/  ISETP.LT.U32.AND P2, PT, R15, R12, PT ;  /* 0x0000000c0f00720c */ /* 0x000fe40003f41070 */
[----:B------:R-:W-:Y:S02]  /*1aa0*/  ISETP.GE.AND.EX P0, PT, R21, R30, PT, P1 ;  /* 0x0000001e1500720c */ /* 0x000fe40003f06310 */
[----:B------:R-:W-:-:S02]  /*1ab0*/  ISETP.LT.AND.EX P1, PT, R30, R21, PT, P2 ;  /* 0x000000151e00720c */ /* 0x000fc40003f21320 */
[----:B------:R-:W-:Y:S02]  /*1ac0*/  SEL R28, R8, R11, !P0 ;  /* 0x0000000b081c7207 */ /* 0x000fe40004000000 */
[----:B------:R-:W-:Y:S02]  /*1ad0*/  SEL R7, R7, R22, !P0 ;  /* 0x0000001607077207 */ /* 0x000fe40004000000 */
[----:B------:R-:W-:Y:S02]  /*1ae0*/  SEL R20, R15, R12, P1 ;  /* 0x0000000c0f147207 */ /* 0x000fe40000800000 */
[----:B------:R-:W-:-:S07]  /*1af0*/  SEL R21, R30, R21, P1 ;  /* 0x000000151e157207 */ /* 0x000fce0000800000 */
.L_x_4:
[----:B------:R-:W-:Y:S05]  /*1b00*/  BRA.U UP1, `(.L_x_1) ;  /* 0x0000000101e47547 */ /* 0x000fea000b800000 */
[--C-:B------:R-:W-:Y:S01]  /*1b10*/  IMAD.IADD R8, R6, 0x1, R25.reuse ;  /* 0x0000000106087824 */ /* 0x100fe200078e0219 */
[--C-:B------:R-:W-:Y:S01]  /*1b20*/  IADD3 R18, PT, PT, R2, R18, -R25.reuse ;  /* 0x0000001202127210 */ /* 0x100fe20007ffe819 */
[----:B------:R-:W-:Y:S02]  /*1b30*/  VIADD R13, R25, 0x1 ;  /* 0x00000001190d7836 */ /* 0x000fe40000000000 */
[----:B------:R-:W-:Y:S01]  /*1b40*/  IMAD.IADD R14, R5, 0x1, -R25 ;  /* 0x00000001050e7824 */ /* 0x000fe200078e0a19 */
[----:B------:R-:W-:Y:S01]  /*1b50*/  IADD3 R10, PT, PT, R8, UR4, RZ ;  /* 0x00000004080a7c10 */ /* 0x000fe2000fffe0ff */
[----:B------:R-:W-:Y:S02]  /*1b60*/  IMAD.IADD R11, R9, 0x1, R18 ;  /* 0x00000001090b7824 */ /* 0x000fe400078e0212 */
[----:B------:R-:W-:Y:S01]  /*1b70*/  IMAD.IADD R5, R25, 0x1, -R2 ;  /* 0x0000000119057824 */ /* 0x000fe200078e0a02 */
[----:B------:R-:W-:Y:S02]  /*1b80*/  ISETP.GT.AND P0, PT, R10, R13, PT ;  /* 0x0000000d0a00720c */ /* 0x000fe40003f04270 */
[----:B------:R-:W-:-:S02]  /*1b90*/  ISETP.GT.AND P1, PT, R11, R2, PT ;  /* 0x000000020b00720c */ /* 0x000fc40003f24270 */
[----:B------:R-:W-:Y:S02]  /*1ba0*/  ISETP.LT.AND P0, PT, R8, 0x5, !P0 ;  /* 0x000000050800780c */ /* 0x000fe40004701270 */
[----:B------:R-:W-:-:S11]  /*1bb0*/  ISETP.LT.AND P1, PT, R18, 0x6, !P1 ;  /* 0x000000061200780c */ /* 0x000fd60004f21270 */
[----:B------:R-:W0:Y:S01]  /*1bc0*/  @!P0 LDC.64 R12, c[0x0][0x380] ;  /* 0x0000e000ff0c8b82 */ /* 0x000e220000000a00 */
[-C--:B------:R-:W-:Y:S01]  /*1bd0*/  @!P0 IMAD R14, R14, R19.reuse, RZ ;  /* 0x000000130e0e8224 */ /* 0x080fe200078e02ff */
[----:B------:R-:W-:Y:S01]  /*1be0*/  @!P0 SHF.R.S32.HI R15, RZ, 0x1f, R25 ;  /* 0x0000001fff0f8819 */ /* 0x000fe20000011419 */
[----:B------:R-:W-:-:S03]  /*1bf0*/  IMAD R19, R5, R19, R19 ;  /* 0x0000001305137224 */ /* 0x000fc600078e0213 */
[----:B------:R-:W-:Y:S01]  /*1c00*/  @!P0 IADD3 R22, P2, PT, R14, R25, RZ ;  /* 0x000000190e168210 */ /* 0x000fe20007f5e0ff */
[----:B------:R-:W-:Y:S01]  /*1c10*/  IMAD.IADD R19, R2, 0x1, R19 ;  /* 0x0000000102137824 */ /* 0x000fe200078e0213 */
[----:B------:R-:W1:Y:S02]  /*1c20*/  @!P1 LDC.64 R10, c[0x0][0x380] ;  /* 0x0000e000ff0a9b82 */ /* 0x000e640000000a00 */
        /* <DEDUP_REMOVED lines=8> */
[----:B------:R-:W-:Y:S02]  /*1cb0*/  @P0 IMAD.IADD R19, R6, 0x1, R9 ;  /* 0x0000000106130824 */ /* 0x000fe400078e0209 */
[----:B------:R-:W-:Y:S01]  /*1cc0*/  @P1 IMAD.IADD R9, R0, 0x1, -R18 ;  /* 0x0000000100091824 */ /* 0x000fe200078e0a12 */
[----:B------:R-:W-:Y:S01]  /*1cd0*/  @P0 IADD3 R8, PT, PT, R8, -0x1, RZ ;  /* 0xffffffff08080810 */ /* 0x000fe20007ffe0ff */
[----:B------:R-:W-:Y:S01]  /*1ce0*/  IMAD R0, R5, 0x4, R4 ;  /* 0x0000000405007824 */ /* 0x000fe200078e0204 */
[----:B------:R-:W-:Y:S01]  /*1cf0*/  @P1 MOV R2, 0x400 ;  /* 0x0000040000021802 */ /* 0x000fe20000000f00 */
[----:B------:R-:W-:Y:S01]  /*1d00*/  @P1 VIADD R18, R18, 0xfffffffe ;  /* 0xfffffffe12121836 */ /* 0x000fe20000000000 */
[----:B------:R-:W-:Y:S01]  /*1d10*/  @P0 MOV R4, 0x400 ;  /* 0x0000040000040802 */ /* 0x000fe20000000f00 */
[----:B------:R-:W-:-:S02]  /*1d20*/  @P0 IMAD R8, R8, UR8, -R19 ;  /* 0x0000000808080c24 */ /* 0x000fc4000f8e0a13 */
[----:B------:R-:W-:Y:S01]  /*1d30*/  @P1 IMAD R9, R18, UR8, R9 ;  /* 0x0000000812091c24 */ /* 0x000fe2000f8e0209 */
[----:B0-----:R-:W-:Y:S02]  /*1d40*/  @P1 LEA R2, R15, R2, 0x18 ;  /* 0x000000020f021211 */ /* 0x001fe400078ec0ff */
[----:B-1----:R-:W-:-:S03]  /*1d50*/  @P0 LEA R23, R23, R4, 0x18 ;  /* 0x0000000417170211 */ /* 0x002fc600078ec0ff */
[----:B------:R-:W-:Y:S01]  /*1d60*/  @P1 IMAD R9, R9, 0x8, R2 ;  /* 0x0000000809091824 */ /* 0x000fe200078e0202 */
[----:B------:R-:W0:Y:S01]  /*1d70*/  LDC R15, c[0x3][R0+0x4] ;  /* 0x00c00100000f7b82 */ /* 0x000e220000000800 */
[----:B------:R-:W-:Y:S01]  /*1d80*/  @P0 IMAD R8, R8, 0x8, R23 ;  /* 0x0000000808080824 */ /* 0x000fe200078e0217 */
[----:B0-----:R-:W-:Y:S01]  /*1d90*/  SHF.R.S32.HI R19, RZ, 0x1f, R15 ;  /* 0x0000001fff137819 */ /* 0x001fe2000001140f */
[----:B------:R-:W-:-:S04]  /*1da0*/  IMAD R2, R17, R15, RZ ;  /* 0x0000000f11027224 */ /* 0x000fc800078e02ff */
[----:B------:R-:W-:Y:S01]  /*1db0*/  IMAD R19, R16, R19, R2 ;  /* 0x0000001310137224 */ /* 0x000fe200078e0202 */
[----:B------:R-:W-:Y:S04]  /*1dc0*/  @P0 LDS.64 R12, [R8] ;  /* 0x00000000080c0984 */ /* 0x000fe80000000a00 */
[----:B------:R-:W2:Y:S02]  /*1dd0*/  @P1 LDS.64 R10, [R9+0x8] ;  /* 0x00000800090a1984 */ /* 0x000ea40000000a00 */
[----:B--2---:R-:W-:-:S05]  /*1de0*/  IADD3 R4, P0, PT, R10, R12, RZ ;  /* 0x0000000c0a047210 */ /* 0x004fca0007f1e0ff */
[----:B------:R-:W-:Y:S02]  /*1df0*/  IMAD.X R5, R11, 0x1, R13, P0 ;  /* 0x000000010b057824 */ /* 0x000fe400000e060d */
[----:B------:R-:W-:-:S04]  /*1e00*/  IMAD.WIDE.U32 R16, R16, R15, R4 ;  /* 0x0000000f10107225 */ /* 0x000fc800078e0004 */
[----:B------:R-:W-:Y:S01]  /*1e10*/  IMAD.IADD R2, R17, 0x1, R19 ;  /* 0x0000000111027824 */ /* 0x000fe200078e0213 */
[----:B-----5:R-:W-:-:S04]  /*1e20*/  ISETP.GE.U32.AND P0, PT, R16, R20, PT ;  /* 0x000000141000720c */ /* 0x020fc80003f06070 */
[----:B------:R-:W-:Y:S02]  /*1e30*/  ISETP.GE.AND.EX P0, PT, R2, R21, PT, P0 ;  /* 0x000000150200720c */ /* 0x000fe40003f06300 */
[----:B------:R-:W-:-:S04]  /*1e40*/  ISETP.LT.U32.AND P1, PT, R20, R16, PT ;  /* 0x000000101400720c */ /* 0x000fc80003f21070 */
[----:B------:R-:W-:Y:S02]  /*1e50*/  ISETP.LT.AND.EX P1, PT, R21, R2, PT, P1 ;  /* 0x000000021500720c */ /* 0x000fe40003f21310 */
[----:B------:R-:W-:Y:S02]  /*1e60*/  SEL R28, R25, R28, !P0 ;  /* 0x0000001c191c7207 */ /* 0x000fe40004000000 */
[----:B------:R-:W-:Y:S02]  /*1e70*/  SEL R20, R20, R16, P1 ;  /* 0x0000001014147207 */ /* 0x000fe40000800000 */
[----:B------:R-:W-:Y:S02]  /*1e80*/  SEL R21, R21, R2, P1 ;  /* 0x0000000215157207 */ /* 0x000fe40000800000 */
[----:B------:R-:W-:-:S07]  /*1e90*/  @!P0 SHF.R.S32.HI R7, RZ, 0x1f, R25 ;  /* 0x0000001fff078819 */ /* 0x000fce0000011419 */
.L_x_1:
[----:B------:R-:W-:Y:S05]  /*1ea0*/  BSYNC.RECONVERGENT B0 ;  /* 0x0000000000007941 */ /* 0x000fea0003800200 */
.L_x_0:
[----:B------:R-:W0:Y:S01]  /*1eb0*/  LDC.64 R8, c[0x0][0x380] ;  /* 0x0000e000ff087b82 */ /* 0x000e220000000a00 */
[----:B------:R-:W-:-:S07]  /*1ec0*/  IMAD.MOV.U32 R29, RZ, RZ, R7 ;  /* 0x000000ffff1d7224 */ /* 0x000fce00078e0007 */
[----:B------:R-:W1:Y:S01]  /*1ed0*/  LDC.64 R4, c[0x0][0x388] ;  /* 0x0000e200ff047b82 */ /* 0x000e620000000a00 */
[----:B0-----:R-:W-:-:S05]  /*1ee0*/  IMAD.WIDE R8, R3, 0x8, R8 ;  /* 0x0000000803087825 */ /* 0x001fca00078e0208 */
[----:B-----5:R-:W-:Y:S01]  /*1ef0*/  STG.E.64 desc[UR10][R8.64], R20 ;  /* 0x0000001408007986 */ /* 0x020fe2000c101b0a */
[----:B-1----:R-:W-:-:S05]  /*1f00*/  IMAD.WIDE R2, R3, 0x8, R4 ;  /* 0x0000000803027825 */ /* 0x002fca00078e0204 */
[----:B------:R-:W-:Y:S01]  /*1f10*/  STG.E.64 desc[UR10][R2.64], R28 ;  /* 0x0000001c02007986 */ /* 0x000fe2000c101b0a */
[----:B------:R-:W-:Y:S05]  /*1f20*/  EXIT ;  /* 0x000000000000794d */ /* 0x000fea0003800000 */
.L_x_5:
[----:B------:R-:W-:-:S00]  /*1f30*/  BRA `(.L_x_5) ;  /* 0xfffffffc00fc7947 */ /* 0x000fc0000383ffff */
[----:B------:R-:W-:-:S00]  /*1f40*/  NOP ;  /* 0x0000000000007918 */ /* 0x000fc00000000000 */
        /* <DEDUP_REMOVED lines=11> */
.L_x_6:


//--------------------- .nv.shared._Z17oneThreadPerEntryPxS_ii --------------------------
	.section	.nv.shared._Z17oneThreadPerEntryPxS_ii,"aw",@nobits
	.sectionflags	@""
	.align	8
.nv.shared._Z17oneThreadPerEntryPxS_ii:
	.zero		33792


//--------------------- .nv.shared.reserved.0     --------------------------
	.section	.nv.shared.reserved.0,"aw",@nobits
	.weak		__nv_reservedSMEM_offset_0_alias
	.size		__nv_reservedSMEM_offset_0_alias, 0, 64
	.other		__nv_reservedSMEM_offset_0_alias,@"STO_CUDA_RESERVED_SHARED STV_DEFAULT"
__nv_reservedSMEM_offset_0_alias:
	.zero		0
	.zero		64


//--------------------- .nv.constant0._Z17oneThreadPerEntryPxS_ii --------------------------
	.section	.nv.constant0._Z17oneThreadPerEntryPxS_ii,"a",@progbits
	.sectionflags	@""
	.align	4
.nv.constant0._Z17oneThreadPerEntryPxS_ii:
	.zero		920


//--------------------- SYMBOLS --------------------------

	.type		.nv.reservedSmem.offset0,@object
	.size		.nv.reservedSmem.offset0,0x4
	.type		.nv.reservedSmem.cap,@object
	.size		.nv.reservedSmem.cap,0x4
